	.headerflags	@"EF_CUDA_TEXMODE_UNIFIED EF_CUDA_64BIT_ADDRESS EF_CUDA_ACCELERATORS EF_CUDA_SM90 EF_CUDA_VIRTUAL_SM(EF_CUDA_SM90)"
	.elftype	@"ET_EXEC"


//--------------------- .nv.info                  --------------------------
	.section	.nv.info,"",@"SHT_CUDA_INFO"
	.align	4


	//----- nvinfo : EIATTR_REGCOUNT
	.align		4
        /*0000*/ 	.byte	0x04, 0x2f
        /*0002*/ 	.short	(.L_3 - .L_2)
	.align		4
.L_2:
        /*0004*/ 	.word	index@(triton_poi_fused_cat_cos_mul_sin_0)
        /*0008*/ 	.word	0x00000020


	//----- nvinfo : EIATTR_MIN_STACK_SIZE
	.align		4
.L_3:
        /*000c*/ 	.byte	0x04, 0x12
        /*000e*/ 	.short	(.L_5 - .L_4)
	.align		4
.L_4:
        /*0010*/ 	.word	index@(triton_poi_fused_cat_cos_mul_sin_0)
        /*0014*/ 	.word	0x00000028


	//----- nvinfo : EIATTR_FRAME_SIZE
	.align		4
.L_5:
        /*0018*/ 	.byte	0x04, 0x11
        /*001a*/ 	.short	(.L_7 - .L_6)
	.align		4
.L_6:
        /*001c*/ 	.word	index@(triton_poi_fused_cat_cos_mul_sin_0)
        /*0020*/ 	.word	0x00000028


	//----- nvinfo : EIATTR_MIN_STACK_SIZE
	.align		4
.L_7:
        /*0024*/ 	.byte	0x04, 0x12
        /*0026*/ 	.short	(.L_9 - .L_8)
	.align		4
.L_8:
        /*0028*/ 	.word	index@(triton_poi_fused_cat_cos_mul_sin_0)
        /*002c*/ 	.word	0x00000028
.L_9:


//--------------------- .nv.info.triton_poi_fused_cat_cos_mul_sin_0 --------------------------
	.section	.nv.info.triton_poi_fused_cat_cos_mul_sin_0,"",@"SHT_CUDA_INFO"
	.sectionflags	@""
	.align	4


	//----- nvinfo : EIATTR_CUDA_API_VERSION
	.align		4
        /*0000*/ 	.byte	0x04, 0x37
        /*0002*/ 	.short	(.L_11 - .L_10)
.L_10:
        /*0004*/ 	.word	0x0000007c


	//----- nvinfo : EIATTR_KPARAM_INFO
	.align		4
.L_11:
        /*0008*/ 	.byte	0x04, 0x17
        /*000a*/ 	.short	(.L_13 - .L_12)
.L_12:
        /*000c*/ 	.word	0x00000000
        /*0010*/ 	.short	0x000b
        /*0012*/ 	.short	0x0058
        /*0014*/ 	.byte	0x00, 0xf0, 0x11, 0x00


	//----- nvinfo : EIATTR_KPARAM_INFO
	.align		4
.L_13:
        /*0018*/ 	.byte	0x04, 0x17
        /*001a*/ 	.short	(.L_15 - .L_14)
.L_14:
        /*001c*/ 	.word	0x00000000
        /*0020*/ 	.short	0x000a
        /*0022*/ 	.short	0x0050
        /*0024*/ 	.byte	0x00, 0xf4, 0x21, 0x00


	//----- nvinfo : EIATTR_KPARAM_INFO
	.align		4
.L_15:
        /*0028*/ 	.byte	0x04, 0x17
        /*002a*/ 	.short	(.L_17 - .L_16)
.L_16:
        /*002c*/ 	.word	0x00000000
        /*0030*/ 	.short	0x0009
        /*0032*/ 	.short	0x0048
        /*0034*/ 	.byte	0x00, 0xf4, 0x21, 0x00


	//----- nvinfo : EIATTR_KPARAM_INFO
	.align		4
.L_17:
        /*0038*/ 	.byte	0x04, 0x17
        /*003a*/ 	.short	(.L_19 - .L_18)
.L_18:
        /*003c*/ 	.word	0x00000000
        /*0040*/ 	.short	0x0008
        /*0042*/ 	.short	0x0040
        /*0044*/ 	.byte	0x00, 0xf4, 0x21, 0x00


	//----- nvinfo : EIATTR_KPARAM_INFO
	.align		4
.L_19:
        /*0048*/ 	.byte	0x04, 0x17
        /*004a*/ 	.short	(.L_21 - .L_20)
.L_20:
        /*004c*/ 	.word	0x00000000
        /*0050*/ 	.short	0x0007
        /*0052*/ 	.short	0x0038
        /*0054*/ 	.byte	0x00, 0xf4, 0x21, 0x00


	//----- nvinfo : EIATTR_KPARAM_INFO
	.align		4
.L_21:
        /*0058*/ 	.byte	0x04, 0x17
        /*005a*/ 	.short	(.L_23 - .L_22)
.L_22:
        /*005c*/ 	.word	0x00000000
        /*0060*/ 	.short	0x0006
        /*0062*/ 	.short	0x0030
        /*0064*/ 	.byte	0x00, 0xf4, 0x21, 0x00


	//----- nvinfo : EIATTR_KPARAM_INFO
	.align		4
.L_23:
        /*0068*/ 	.byte	0x04, 0x17
        /*006a*/ 	.short	(.L_25 - .L_24)
.L_24:
        /*006c*/ 	.word	0x00000000
        /*0070*/ 	.short	0x0005
        /*0072*/ 	.short	0x0028
        /*0074*/ 	.byte	0x00, 0xf4, 0x21, 0x00


	//----- nvinfo : EIATTR_KPARAM_INFO
	.align		4
.L_25:
        /*0078*/ 	.byte	0x04, 0x17
        /*007a*/ 	.short	(.L_27 - .L_26)
.L_26:
        /*007c*/ 	.word	0x00000000
        /*0080*/ 	.short	0x0004
        /*0082*/ 	.short	0x0020
        /*0084*/ 	.byte	0x00, 0xf4, 0x21, 0x00


	//----- nvinfo : EIATTR_KPARAM_INFO
	.align		4
.L_27:
        /*0088*/ 	.byte	0x04, 0x17
        /*008a*/ 	.short	(.L_29 - .L_28)
.L_28:
        /*008c*/ 	.word	0x00000000
        /*0090*/ 	.short	0x0003
        /*0092*/ 	.short	0x0018
        /*0094*/ 	.byte	0x00, 0xf4, 0x21, 0x00


	//----- nvinfo : EIATTR_KPARAM_INFO
	.align		4
.L_29:
        /*0098*/ 	.byte	0x04, 0x17
        /*009a*/ 	.short	(.L_31 - .L_30)
.L_30:
        /*009c*/ 	.word	0x00000000
        /*00a0*/ 	.short	0x0002
        /*00a2*/ 	.short	0x0010
        /*00a4*/ 	.byte	0x00, 0xf4, 0x21, 0x00


	//----- nvinfo : EIATTR_KPARAM_INFO
	.align		4
.L_31:
        /*00a8*/ 	.byte	0x04, 0x17
        /*00aa*/ 	.short	(.L_33 - .L_32)
.L_32:
        /*00ac*/ 	.word	0x00000000
        /*00b0*/ 	.short	0x0001
        /*00b2*/ 	.short	0x0008
        /*00b4*/ 	.byte	0x00, 0xf4, 0x21, 0x00


	//----- nvinfo : EIATTR_KPARAM_INFO
	.align		4
.L_33:
        /*00b8*/ 	.byte	0x04, 0x17
        /*00ba*/ 	.short	(.L_35 - .L_34)
.L_34:
        /*00bc*/ 	.word	0x00000000
        /*00c0*/ 	.short	0x0000
        /*00c2*/ 	.short	0x0000
        /*00c4*/ 	.byte	0x00, 0xf4, 0x21, 0x00


	//----- nvinfo : EIATTR_SPARSE_MMA_MASK
	.align		4
.L_35:
        /*00c8*/ 	.byte	0x03, 0x50
        /*00ca*/ 	.short	0x0000


	//----- nvinfo : EIATTR_MAXREG_COUNT
	.align		4
        /*00cc*/ 	.byte	0x03, 0x1b
        /*00ce*/ 	.short	0x00ff


	//----- nvinfo : EIATTR_EXIT_INSTR_OFFSETS
	.align		4
        /*00d0*/ 	.byte	0x04, 0x1c
        /*00d2*/ 	.short	(.L_37 - .L_36)


	//   ....[0]....
.L_36:
        /*00d4*/ 	.word	0x00005c80


	//   ....[1]....
        /*00d8*/ 	.word	0x00005ca0


	//----- nvinfo : EIATTR_REQNTID
	.align		4
.L_37:
        /*00dc*/ 	.byte	0x04, 0x10
        /*00de*/ 	.short	(.L_39 - .L_38)
.L_38:
        /*00e0*/ 	.word	0x00000080
        /*00e4*/ 	.word	0x00000001
        /*00e8*/ 	.word	0x00000001


	//----- nvinfo : EIATTR_CRS_STACK_SIZE
	.align		4
.L_39:
        /*00ec*/ 	.byte	0x04, 0x1e
        /*00ee*/ 	.short	(.L_41 - .L_40)
.L_40:
        /*00f0*/ 	.word	0x00000000


	//----- nvinfo : EIATTR_CBANK_PARAM_SIZE
	.align		4
.L_41:
        /*00f4*/ 	.byte	0x03, 0x19
        /*00f6*/ 	.short	0x005c


	//----- nvinfo : EIATTR_PARAM_CBANK
	.align		4
        /*00f8*/ 	.byte	0x04, 0x0a
        /*00fa*/ 	.short	(.L_43 - .L_42)
	.align		4
.L_42:
        /*00fc*/ 	.word	index@(.nv.constant0.triton_poi_fused_cat_cos_mul_sin_0)
        /*0100*/ 	.short	0x0210
        /*0102*/ 	.short	0x005c


	//----- nvinfo : EIATTR_SW_WAR
	.align		4
.L_43:
        /*0104*/ 	.byte	0x04, 0x36
        /*0106*/ 	.short	(.L_45 - .L_44)
.L_44:
        /*0108*/ 	.word	0x00000008
.L_45:


//--------------------- .nv.callgraph             --------------------------
	.section	.nv.callgraph,"",@"SHT_CUDA_CALLGRAPH"
	.align	4
	.sectionentsize	8
	.align		4
        /*0000*/ 	.word	0x00000000
	.align		4
        /*0004*/ 	.word	0xffffffff
	.align		4
        /*0008*/ 	.word	0x00000000
	.align		4
        /*000c*/ 	.word	0xfffffffe
	.align		4
        /*0010*/ 	.word	0x00000000
	.align		4
        /*0014*/ 	.word	0xfffffffd
	.align		4
        /*0018*/ 	.word	0x00000000
	.align		4
        /*001c*/ 	.word	0xfffffffc


//--------------------- .nv.constant4             --------------------------
	.section	.nv.constant4,"a",@progbits
	.align	8
	.align		8
.nv.constant4:
        /*0000*/ 	.dword	_$_str
	.align		8
        /*0008*/ 	.dword	__cudart_i2opi_f


//--------------------- .text.triton_poi_fused_cat_cos_mul_sin_0 --------------------------
	.section	.text.triton_poi_fused_cat_cos_mul_sin_0,"ax",@progbits
	.sectionflags	@"SHF_BARRIERS=1"
	.align	128
        .global         triton_poi_fused_cat_cos_mul_sin_0
        .type           triton_poi_fused_cat_cos_mul_sin_0,@function
        .size           triton_poi_fused_cat_cos_mul_sin_0,(.L_x_49 - triton_poi_fused_cat_cos_mul_sin_0)
        .other          triton_poi_fused_cat_cos_mul_sin_0,@"STO_CUDA_ENTRY STV_DEFAULT"
triton_poi_fused_cat_cos_mul_sin_0:
.text.triton_poi_fused_cat_cos_mul_sin_0:
[----:B------:R-:W0:Y:S01]  /*0000*/  LDC R1, c[0x0][0x28] ;  /* 0x00000a00ff017b82 */ /* 0x000e220000000800 */
[----:B------:R-:W1:Y:S07]  /*0010*/  S2R R0, SR_TID.X ;  /* 0x0000000000007919 */ /* 0x000e6e0000002100 */
[----:B------:R-:W2:Y:S01]  /*0020*/  LDC.64 R2, c[0x0][0x210] ;  /* 0x00008400ff027b82 */ /* 0x000ea20000000a00 */
[----:B------:R-:W-:Y:S01]  /*0030*/  CS2R R20, SRZ ;  /* 0x0000000000147805 */ /* 0x000fe2000001ff00 */
[----:B------:R-:W-:Y:S01]  /*0040*/  ULDC.64 UR6, c[0x0][0x208] ;  /* 0x0000820000067ab9 */ /* 0x000fe20000000a00 */
[----:B------:R-:W3:Y:S01]  /*0050*/  S2R R6, SR_CTAID.X ;  /* 0x0000000000067919 */ /* 0x000ee20000002500 */
[----:B0-----:R-:W-:-:S04]  /*0060*/  VIADD R1, R1, 0xffffffd8 ;  /* 0xffffffd801017836 */ /* 0x001fc80000000000 */
[----:B------:R-:W0:Y:S01]  /*0070*/  LDC.64 R4, c[0x0][0x218] ;  /* 0x00008600ff047b82 */ /* 0x000e220000000a00 */
[----:B-1----:R-:W-:Y:S01]  /*0080*/  IMAD.SHL.U32 R0, R0, 0x2, RZ ;  /* 0x0000000200007824 */ /* 0x002fe200078e00ff */
[----:B0-----:R-:W4:Y:S04]  /*0090*/  LDG.E R14, desc[UR6][R4.64] ;  /* 0x00000006040e7981 */ /* 0x001f28000c1e1900 */
[----:B------:R-:W-:Y:S01]  /*00a0*/  LOP3.LUT R0, R0, 0xfe, RZ, 0xc0, !PT ;  /* 0x000000fe00007812 */ /* 0x000fe200078ec0ff */
[----:B------:R-:W-:Y:S01]  /*00b0*/  BSSY B0, `(.L_x_0) ;  /* 0x000004f000007945 */ /* 0x000fe20003800000 */
[----:B------:R-:W5:Y:S02]  /*00c0*/  LDG.E R18, desc[UR6][R4.64+0x4] ;  /* 0x0000040604127981 */ /* 0x000f64000c1e1900 */
[----:B---3--:R-:W-:-:S02]  /*00d0*/  PRMT R7, R0, 0x6540, R6 ;  /* 0x0000654000077816 */ /* 0x008fc40000000006 */
[----:B------:R-:W5:Y:S02]  /*00e0*/  LDG.E R15, desc[UR6][R4.64+0x8] ;  /* 0x00000806040f7981 */ /* 0x000f64000c1e1900 */
[C---:B------:R-:W-:Y:S01]  /*00f0*/  ISETP.GE.AND P1, PT, R7.reuse, 0x100, PT ;  /* 0x000001000700780c */ /* 0x040fe20003f26270 */
[----:B--2---:R-:W-:Y:S01]  /*0100*/  IMAD.WIDE R2, R7, 0x4, R2 ;  /* 0x0000000407027825 */ /* 0x004fe200078e0202 */
[----:B------:R0:W5:Y:S11]  /*0110*/  LDG.E R27, desc[UR6][R4.64+0xc] ;  /* 0x00000c06041b7981 */ /* 0x000176000c1e1900 */
[----:B------:R-:W4:Y:S02]  /*0120*/  @!P1 LDG.E.64 R20, desc[UR6][R2.64] ;  /* 0x0000000602149981 */ /* 0x000f24000c1e1b00 */
[----:B----4-:R-:W-:-:S04]  /*0130*/  FMUL R8, R14, R20 ;  /* 0x000000140e087220 */ /* 0x010fc80000400000 */
[----:B------:R-:W-:-:S04]  /*0140*/  FMUL R0, R8, 0.63661974668502807617 ;  /* 0x3f22f98308007820 */ /* 0x000fc80000400000 */
[----:B------:R-:W1:Y:S01]  /*0150*/  F2I.FTZ.NTZ R11, R0 ;  /* 0x00000000000b7305 */ /* 0x000e620000213100 */
[----:B------:R-:W-:-:S05]  /*0160*/  FADD.FTZ R7, |R8|, -RZ ;  /* 0x800000ff08077221 */ /* 0x000fca0000010200 */
[----:B------:R-:W-:Y:S02]  /*0170*/  FSETP.GE.AND P3, PT, R7, 105615, PT ;  /* 0x47ce47800700780b */ /* 0x000fe40003f66000 */
[----:B-1----:R-:W-:-:S05]  /*0180*/  I2FP.F32.S32 R9, R11 ;  /* 0x0000000b00097245 */ /* 0x002fca0000201400 */
[----:B------:R-:W-:-:S04]  /*0190*/  FFMA.FTZ R6, R9, -1.5707962512969970703, R8 ;  /* 0xbfc90fda09067823 */ /* 0x000fc80000010008 */
[----:B------:R-:W-:-:S04]  /*01a0*/  FFMA.FTZ R6, R9, -7.5497894158615963534e-08, R6 ;  /* 0xb3a2216809067823 */ /* 0x000fc80000010006 */
[----:B------:R-:W-:Y:S01]  /*01b0*/  FFMA.FTZ R9, R9, -5.3903029534742383927e-15, R6 ;  /* 0xa7c234c509097823 */ /* 0x000fe20000010006 */
[----:B------:R-:W-:Y:S01]  /*01c0*/  FSETP.NEU.AND P2, PT, R7, +INF , PT ;  /* 0x7f8000000700780b */ /* 0x000fe20003f4d000 */
[----:B------:R-:W-:Y:S02]  /*01d0*/  IMAD.MOV.U32 R10, RZ, RZ, R11 ;  /* 0x000000ffff0a7224 */ /* 0x000fe400078e000b */
[----:B0-----:R-:W-:Y:S01]  /*01e0*/  IMAD.MOV.U32 R4, RZ, RZ, R9 ;  /* 0x000000ffff047224 */ /* 0x001fe200078e0009 */
[----:B------:R-:W-:Y:S09]  /*01f0*/  @!P3 BRA `(.L_x_1) ;  /* 0x0000000000e8b947 */ /* 0x000ff20003800000 */
[----:B------:R-:W-:Y:S01]  /*0200*/  @!P2 FMUL.FTZ R4, RZ, R8 ;  /* 0x00000008ff04a220 */ /* 0x000fe20000410000 */
[----:B------:R-:W-:Y:S01]  /*0210*/  @!P2 IMAD.MOV.U32 R11, RZ, RZ, RZ ;  /* 0x000000ffff0ba224 */ /* 0x000fe200078e00ff */
[----:B------:R-:W-:Y:S06]  /*0220*/  @!P2 BRA `(.L_x_1) ;  /* 0x0000000000dca947 */ /* 0x000fec0003800000 */
[----:B------:R-:W-:Y:S01]  /*0230*/  SHF.R.U32.HI R16, RZ, 0x17, R8 ;  /* 0x00000017ff107819 */ /* 0x000fe20000011608 */
[----:B------:R-:W-:Y:S01]  /*0240*/  IMAD.SHL.U32 R3, R8, 0x100, RZ ;  /* 0x0000010008037824 */ /* 0x000fe200078e00ff */
[----:B------:R-:W-:Y:S01]  /*0250*/  HFMA2.MMA R5, -RZ, RZ, 0, 0 ;  /* 0x00000000ff057435 */ /* 0x000fe200000001ff */
[----:B------:R-:W-:Y:S01]  /*0260*/  IMAD.MOV.U32 R2, RZ, RZ, RZ ;  /* 0x000000ffff027224 */ /* 0x000fe200078e00ff */
[----:B------:R-:W-:Y:S01]  /*0270*/  LOP3.LUT R0, R16, 0xe0, RZ, 0xc0, !PT ;  /* 0x000000e010007812 */ /* 0x000fe200078ec0ff */
[----:B------:R-:W-:Y:S01]  /*0280*/  IMAD.MOV.U32 R11, RZ, RZ, RZ ;  /* 0x000000ffff0b7224 */ /* 0x000fe200078e00ff */
[----:B------:R-:W-:Y:S01]  /*0290*/  LOP3.LUT R17, R3, 0x80000000, RZ, 0xfc, !PT ;  /* 0x8000000003117812 */ /* 0x000fe200078efcff */
[----:B------:R-:W-:Y:S02]  /*02a0*/  ULDC.64 UR4, c[0x4][0x8] ;  /* 0x0100020000047ab9 */ /* 0x000fe40000000a00 */
[----:B------:R-:W-:Y:S02]  /*02b0*/  VIADD R4, R0, 0xffffff80 ;  /* 0xffffff8000047836 */ /* 0x000fe40000000000 */
[----:B------:R-:W-:-:S03]  /*02c0*/  IMAD.MOV.U32 R0, RZ, RZ, R1 ;  /* 0x000000ffff007224 */ /* 0x000fc600078e0001 */
[----:B------:R-:W-:-:S07]  /*02d0*/  SHF.R.U32.HI R4, RZ, 0x5, R4 ;  /* 0x00000005ff047819 */ /* 0x000fce0000011604 */
.L_x_2:
[----:B------:R-:W-:-:S04]  /*02e0*/  IADD3 R6, P0, R5, UR4, RZ ;  /* 0x0000000405067c10 */ /* 0x000fc8000ff1e0ff */
[----:B------:R-:W-:-:S06]  /*02f0*/  IADD3.X R7, R11, UR5, RZ, P0, !PT ;  /* 0x000000050b077c10 */ /* 0x000fcc00087fe4ff */
[----:B------:R-:W2:Y:S01]  /*0300*/  LDG.E.CONSTANT R7, desc[UR6][R6.64] ;  /* 0x0000000606077981 */ /* 0x000ea2000c1e9900 */
[----:B------:R-:W-:Y:S01]  /*0310*/  IADD3 R5, P4, R5, 0x4, RZ ;  /* 0x0000000405057810 */ /* 0x000fe20007f9e0ff */
[----:B------:R-:W-:-:S03]  /*0320*/  IMAD.MOV.U32 R3, RZ, RZ, RZ ;  /* 0x000000ffff037224 */ /* 0x000fc600078e00ff */
[----:B------:R-:W-:Y:S01]  /*0330*/  ISETP.NE.U32.AND P0, PT, R5, 0x18, PT ;  /* 0x000000180500780c */ /* 0x000fe20003f05070 */
[----:B------:R-:W-:-:S05]  /*0340*/  IMAD.X R11, RZ, RZ, R11, P4 ;  /* 0x000000ffff0b7224 */ /* 0x000fca00020e060b */
[----:B------:R-:W-:Y:S01]  /*0350*/  ISETP.NE.AND.EX P0, PT, R11, RZ, PT, P0 ;  /* 0x000000ff0b00720c */ /* 0x000fe20003f05300 */
[----:B--2---:R-:W-:-:S04]  /*0360*/  IMAD.WIDE.U32 R12, R17, R7, R2 ;  /* 0x00000007110c7225 */ /* 0x004fc800078e0002 */
[----:B------:R-:W-:Y:S01]  /*0370*/  IMAD.MOV.U32 R2, RZ, RZ, R13 ;  /* 0x000000ffff027224 */ /* 0x000fe200078e000d */
[----:B------:R0:W-:Y:S02]  /*0380*/  STL [R0], R12 ;  /* 0x0000000c00007387 */ /* 0x0001e40000100800 */
[----:B0-----:R-:W-:-:S05]  /*0390*/  VIADD R0, R0, 0x4 ;  /* 0x0000000400007836 */ /* 0x001fca0000000000 */
[----:B------:R-:W-:Y:S05]  /*03a0*/  @P0 BRA `(.L_x_2) ;  /* 0xfffffffc00cc0947 */ /* 0x000fea000383ffff */
[----:B------:R-:W-:Y:S01]  /*03b0*/  LOP3.LUT P0, R6, R16, 0x1f, RZ, 0xc0, !PT ;  /* 0x0000001f10067812 */ /* 0x000fe2000780c0ff */
[----:B------:R-:W-:Y:S01]  /*03c0*/  IMAD R12, R4, -0x4, R1 ;  /* 0xfffffffc040c7824 */ /* 0x000fe200078e0201 */
[----:B------:R0:W-:Y:S04]  /*03d0*/  STL [R1+0x18], R2 ;  /* 0x0000180201007387 */ /* 0x0001e80000100800 */
[----:B------:R-:W2:Y:S04]  /*03e0*/  LDL R0, [R12+0x18] ;  /* 0x000018000c007983 */ /* 0x000ea80000100800 */
[----:B------:R-:W3:Y:S04]  /*03f0*/  LDL R3, [R12+0x14] ;  /* 0x000014000c037983 */ /* 0x000ee80000100800 */
[----:B------:R-:W4:Y:S01]  /*0400*/  @P0 LDL R7, [R12+0x10] ;  /* 0x000010000c070983 */ /* 0x000f220000100800 */
[----:B------:R-:W-:Y:S01]  /*0410*/  @P0 IADD3 R4, -R6, 0x20, RZ ;  /* 0x0000002006040810 */ /* 0x000fe20007ffe1ff */
[----:B------:R-:W-:Y:S01]  /*0420*/  UMOV UR4, 0x54442d19 ;  /* 0x54442d1900047882 */ /* 0x000fe20000000000 */
[----:B------:R-:W-:Y:S01]  /*0430*/  UMOV UR5, 0x3bf921fb ;  /* 0x3bf921fb00057882 */ /* 0x000fe20000000000 */
[----:B--2---:R-:W-:-:S02]  /*0440*/  @P0 SHF.L.U32 R5, R0, R6, RZ ;  /* 0x0000000600050219 */ /* 0x004fc400000006ff */
[----:B---3--:R-:W-:Y:S02]  /*0450*/  @P0 SHF.L.U32 R6, R3, R6, RZ ;  /* 0x0000000603060219 */ /* 0x008fe400000006ff */
[-C--:B----4-:R-:W-:Y:S02]  /*0460*/  @P0 SHF.R.U32.HI R7, RZ, R4.reuse, R7 ;  /* 0x00000004ff070219 */ /* 0x090fe40000011607 */
[----:B------:R-:W-:-:S03]  /*0470*/  @P0 SHF.R.U32.HI R4, RZ, R4, R3 ;  /* 0x00000004ff040219 */ /* 0x000fc60000011603 */
[----:B------:R-:W-:Y:S01]  /*0480*/  @P0 IMAD.IADD R3, R6, 0x1, R7 ;  /* 0x0000000106030824 */ /* 0x000fe200078e0207 */
[----:B------:R-:W-:-:S04]  /*0490*/  @P0 IADD3 R0, R5, R4, RZ ;  /* 0x0000000405000210 */ /* 0x000fc80007ffe0ff */
[C---:B------:R-:W-:Y:S01]  /*04a0*/  SHF.L.W.U32.HI R11, R3.reuse, 0x2, R0 ;  /* 0x00000002030b7819 */ /* 0x040fe20000010e00 */
[----:B------:R-:W-:-:S03]  /*04b0*/  IMAD.SHL.U32 R3, R3, 0x4, RZ ;  /* 0x0000000403037824 */ /* 0x000fc600078e00ff */
[----:B0-----:R-:W-:-:S04]  /*04c0*/  SHF.R.S32.HI R2, RZ, 0x1f, R11 ;  /* 0x0000001fff027819 */ /* 0x001fc8000001140b */
[C---:B------:R-:W-:Y:S02]  /*04d0*/  LOP3.LUT R4, R2.reuse, R3, RZ, 0x3c, !PT ;  /* 0x0000000302047212 */ /* 0x040fe400078e3cff */
[----:B------:R-:W-:-:S04]  /*04e0*/  LOP3.LUT R5, R2, R11, RZ, 0x3c, !PT ;  /* 0x0000000b02057212 */ /* 0x000fc800078e3cff */
[----:B------:R-:W0:Y:S01]  /*04f0*/  I2F.F64.S64 R2, R4 ;  /* 0x0000000400027312 */ /* 0x000e220000301c00 */
[----:B------:R-:W-:Y:S02]  /*0500*/  ISETP.GE.AND P0, PT, R8, RZ, PT ;  /* 0x000000ff0800720c */ /* 0x000fe40003f06270 */
[----:B------:R-:W-:Y:S01]  /*0510*/  SHF.R.U32.HI R0, RZ, 0x1e, R0 ;  /* 0x0000001eff007819 */ /* 0x000fe20000011600 */
[----:B0-----:R-:W-:Y:S01]  /*0520*/  DMUL R2, R2, UR4 ;  /* 0x0000000402027c28 */ /* 0x001fe20008000000 */
[C---:B------:R-:W-:Y:S02]  /*0530*/  LOP3.LUT R6, R11.reuse, R8, RZ, 0x3c, !PT ;  /* 0x000000080b067212 */ /* 0x040fe400078e3cff */
[----:B------:R-:W-:-:S07]  /*0540*/  LEA.HI R11, R11, R0, RZ, 0x1 ;  /* 0x000000000b0b7211 */ /* 0x000fce00078f08ff */
[----:B------:R-:W0:Y:S01]  /*0550*/  F2F.F32.F64 R2, R2 ;  /* 0x0000000200027310 */ /* 0x000e220000301000 */
[----:B------:R-:W-:Y:S01]  /*0560*/  ISETP.GE.AND P4, PT, R6, RZ, PT ;  /* 0x000000ff0600720c */ /* 0x000fe20003f86270 */
[----:B------:R-:W-:-:S04]  /*0570*/  IMAD.MOV R0, RZ, RZ, -R11 ;  /* 0x000000ffff007224 */ /* 0x000fc800078e0a0b */
[----:B------:R-:W-:Y:S01]  /*0580*/  @!P0 IMAD.MOV.U32 R11, RZ, RZ, R0 ;  /* 0x000000ffff0b8224 */ /* 0x000fe200078e0000 */
[----:B0-----:R-:W-:-:S07]  /*0590*/  FSEL R4, -R2, R2, !P4 ;  /* 0x0000000202047208 */ /* 0x001fce0006000100 */
.L_x_1:
[----:B------:R-:W-:Y:S05]  /*05a0*/  BSYNC B0 ;  /* 0x0000000000007941 */ /* 0x000fea0003800000 */
.L_x_0:
[C---:B------:R-:W-:Y:S01]  /*05b0*/  LOP3.LUT R0, R11.reuse, 0x1, RZ, 0xc0, !PT ;  /* 0x000000010b007812 */ /* 0x040fe200078ec0ff */
[----:B------:R-:W-:Y:S01]  /*05c0*/  FMUL R14, R14, R21 ;  /* 0x000000150e0e7220 */ /* 0x000fe20000400000 */
[----:B------:R-:W-:Y:S01]  /*05d0*/  FMUL.FTZ R16, R4, R4 ;  /* 0x0000000404107220 */ /* 0x000fe20000410000 */
[----:B------:R-:W-:Y:S01]  /*05e0*/  IMAD.MOV.U32 R3, RZ, RZ, 0x3c0885e4 ;  /* 0x3c0885e4ff037424 */ /* 0x000fe200078e00ff */
[----:B------:R-:W-:Y:S01]  /*05f0*/  ISETP.NE.U32.AND P0, PT, R0, 0x1, PT ;  /* 0x000000010000780c */ /* 0x000fe20003f05070 */
[C---:B------:R-:W-:Y:S01]  /*0600*/  FMUL R0, R14.reuse, 0.63661974668502807617 ;  /* 0x3f22f9830e007820 */ /* 0x040fe20000400000 */
[----:B------:R-:W-:Y:S01]  /*0610*/  FADD.FTZ R7, |R14|, -RZ ;  /* 0x800000ff0e077221 */ /* 0x000fe20000010200 */
[----:B------:R-:W-:Y:S01]  /*0620*/  IMAD.MOV.U32 R2, RZ, RZ, -0x46b2bead ;  /* 0xb94d4153ff027424 */ /* 0x000fe200078e00ff */
[----:B------:R-:W-:Y:S01]  /*0630*/  LOP3.LUT P6, RZ, R11, 0x2, RZ, 0xc0, !PT ;  /* 0x000000020bff7812 */ /* 0x000fe200078cc0ff */
[----:B------:R-:W-:Y:S02]  /*0640*/  BSSY B0, `(.L_x_3) ;  /* 0x0000050000007945 */ /* 0x000fe40003800000 */
[----:B------:R-:W0:Y:S01]  /*0650*/  F2I.FTZ.NTZ R0, R0 ;  /* 0x0000000000007305 */ /* 0x000e220000213100 */
[----:B------:R-:W-:-:S02]  /*0660*/  FSETP.GE.AND P4, PT, R7, 105615, PT ;  /* 0x47ce47800700780b */ /* 0x000fc40003f86000 */
[----:B------:R-:W-:-:S03]  /*0670*/  FSETP.NEU.AND P5, PT, R7, +INF , PT ;  /* 0x7f8000000700780b */ /* 0x000fc60003fad000 */
[----:B------:R-:W-:Y:S01]  /*0680*/  @!P0 IMAD.MOV.U32 R5, RZ, RZ, 0x37cbac00 ;  /* 0x37cbac00ff058424 */ /* 0x000fe200078e00ff */
[----:B------:R-:W-:-:S03]  /*0690*/  @!P0 MOV R3, 0x3d2aaabb ;  /* 0x3d2aaabb00038802 */ /* 0x000fc60000000f00 */
[C---:B------:R-:W-:Y:S01]  /*06a0*/  @!P0 FFMA.FTZ R2, R16.reuse, R5, -0.0013887860113754868507 ;  /* 0xbab607ed10028423 */ /* 0x040fe20000010005 */
[----:B------:R-:W-:Y:S02]  /*06b0*/  IMAD.MOV.U32 R5, RZ, RZ, -0x41d55558 ;  /* 0xbe2aaaa8ff057424 */ /* 0x000fe400078e00ff */
[----:B------:R-:W-:Y:S02]  /*06c0*/  @!P0 IMAD.MOV.U32 R5, RZ, RZ, -0x41000001 ;  /* 0xbeffffffff058424 */ /* 0x000fe400078e00ff */
[----:B------:R-:W-:Y:S01]  /*06d0*/  FFMA.FTZ R6, R16, R2, R3 ;  /* 0x0000000210067223 */ /* 0x000fe20000010003 */
[----:B0-----:R-:W-:Y:S01]  /*06e0*/  I2FP.F32.S32 R13, R0 ;  /* 0x00000000000d7245 */ /* 0x001fe20000201400 */
[----:B------:R-:W-:Y:S01]  /*06f0*/  IMAD.MOV.U32 R11, RZ, RZ, R0 ;  /* 0x000000ffff0b7224 */ /* 0x000fe200078e0000 */
[----:B------:R-:W-:Y:S01]  /*0700*/  FSEL R2, R4, 1, P0 ;  /* 0x3f80000004027808 */ /* 0x000fe20000000000 */
[----:B------:R-:W-:Y:S02]  /*0710*/  FFMA.FTZ R5, R16, R6, R5 ;  /* 0x0000000610057223 */ /* 0x000fe40000010005 */
[----:B------:R-:W-:-:S02]  /*0720*/  FFMA.FTZ R12, R13, -1.5707962512969970703, R14 ;  /* 0xbfc90fda0d0c7823 */ /* 0x000fc4000001000e */
[----:B------:R-:W-:Y:S02]  /*0730*/  FFMA.FTZ R3, R16, R2, RZ ;  /* 0x0000000210037223 */ /* 0x000fe400000100ff */
[----:B------:R-:W-:Y:S02]  /*0740*/  FFMA.FTZ R12, R13, -7.5497894158615963534e-08, R12 ;  /* 0xb3a221680d0c7823 */ /* 0x000fe4000001000c */
[----:B------:R-:W-:Y:S02]  /*0750*/  FFMA.FTZ R2, R3, R5, R2 ;  /* 0x0000000503027223 */ /* 0x000fe40000010002 */
[----:B------:R-:W-:Y:S02]  /*0760*/  FFMA.FTZ R13, R13, -5.3903029534742383927e-15, R12 ;  /* 0xa7c234c50d0d7823 */ /* 0x000fe4000001000c */
[----:B------:R-:W-:Y:S02]  /*0770*/  @P6 FFMA.FTZ R2, R2, -1, RZ ;  /* 0xbf80000002026823 */ /* 0x000fe400000100ff */
[----:B------:R-:W-:Y:S01]  /*0780*/  IMAD.MOV.U32 R3, RZ, RZ, R13 ;  /* 0x000000ffff037224 */ /* 0x000fe200078e000d */
[----:B------:R-:W-:Y:S06]  /*0790*/  @!P4 BRA `(.L_x_4) ;  /* 0x0000000000e8c947 */ /* 0x000fec0003800000 */
        /* <DEDUP_REMOVED lines=14> */
.L_x_5:
        /* <DEDUP_REMOVED lines=22> */
[----:B---3--:R-:W-:-:S02]  /*09e0*/  @P0 SHF.L.U32 R5, R0, R19, RZ ;  /* 0x0000001300050219 */ /* 0x008fc400000006ff */
[-C--:B----4-:R-:W-:Y:S02]  /*09f0*/  @P0 SHF.R.U32.HI R12, RZ, R6.reuse, R7 ;  /* 0x00000006ff0c0219 */ /* 0x090fe40000011607 */
[----:B--2---:R-:W-:Y:S02]  /*0a00*/  @P0 SHF.L.U32 R7, R3, R19, RZ ;  /* 0x0000001303070219 */ /* 0x004fe400000006ff */
[----:B------:R-:W-:-:S03]  /*0a10*/  @P0 SHF.R.U32.HI R6, RZ, R6, R3 ;  /* 0x00000006ff060219 */ /* 0x000fc60000011603 */
[----:B------:R-:W-:Y:S01]  /*0a20*/  @P0 IMAD.IADD R3, R7, 0x1, R12 ;  /* 0x0000000107030824 */ /* 0x000fe200078e020c */
[----:B------:R-:W-:-:S04]  /*0a30*/  @P0 IADD3 R0, R5, R6, RZ ;  /* 0x0000000605000210 */ /* 0x000fc80007ffe0ff */
[C---:B------:R-:W-:Y:S01]  /*0a40*/  SHF.L.W.U32.HI R17, R3.reuse, 0x2, R0 ;  /* 0x0000000203117819 */ /* 0x040fe20000010e00 */
[----:B------:R-:W-:-:S03]  /*0a50*/  IMAD.SHL.U32 R3, R3, 0x4, RZ ;  /* 0x0000000403037824 */ /* 0x000fc600078e00ff */
[----:B------:R-:W-:-:S04]  /*0a60*/  SHF.R.S32.HI R6, RZ, 0x1f, R17 ;  /* 0x0000001fff067819 */ /* 0x000fc80000011411 */
[C---:B0-----:R-:W-:Y:S02]  /*0a70*/  LOP3.LUT R4, R6.reuse, R3, RZ, 0x3c, !PT ;  /* 0x0000000306047212 */ /* 0x041fe400078e3cff */
[----:B------:R-:W-:-:S06]  /*0a80*/  LOP3.LUT R5, R6, R17, RZ, 0x3c, !PT ;  /* 0x0000001106057212 */ /* 0x000fcc00078e3cff */
        /* <DEDUP_REMOVED lines=11> */
.L_x_4:
[----:B------:R-:W-:Y:S05]  /*0b40*/  BSYNC B0 ;  /* 0x0000000000007941 */ /* 0x000fea0003800000 */
.L_x_3:
[----:B------:R-:W-:Y:S01]  /*0b50*/  LOP3.LUT R4, R0, 0x1, RZ, 0xc0, !PT ;  /* 0x0000000100047812 */ /* 0x000fe200078ec0ff */
[C---:B------:R-:W-:Y:S01]  /*0b60*/  FMUL.FTZ R12, R3.reuse, R3 ;  /* 0x00000003030c7220 */ /* 0x040fe20000410000 */
[----:B------:R-:W-:Y:S01]  /*0b70*/  IMAD.MOV.U32 R5, RZ, RZ, 0x3c0885e4 ;  /* 0x3c0885e4ff057424 */ /* 0x000fe200078e00ff */
[----:B------:R-:W-:Y:S01]  /*0b80*/  MOV R6, 0xbe2aaaa8 ;  /* 0xbe2aaaa800067802 */ /* 0x000fe20000000f00 */
[----:B------:R-:W-:Y:S01]  /*0b90*/  BSSY B0, `(.L_x_6) ;  /* 0x0000049000007945 */ /* 0x000fe20003800000 */
[----:B------:R-:W-:Y:S01]  /*0ba0*/  ISETP.NE.U32.AND P0, PT, R4, 0x1, PT ;  /* 0x000000010400780c */ /* 0x000fe20003f05070 */
[----:B------:R-:W-:Y:S01]  /*0bb0*/  IMAD.MOV.U32 R4, RZ, RZ, -0x46b2bead ;  /* 0xb94d4153ff047424 */ /* 0x000fe200078e00ff */
[----:B------:R-:W-:Y:S02]  /*0bc0*/  LOP3.LUT P6, RZ, R0, 0x2, RZ, 0xc0, !PT ;  /* 0x0000000200ff7812 */ /* 0x000fe400078cc0ff */
[----:B------:R-:W-:-:S05]  /*0bd0*/  FSEL R3, R3, 1, P0 ;  /* 0x3f80000003037808 */ /* 0x000fca0000000000 */
[----:B------:R-:W-:-:S04]  /*0be0*/  FFMA.FTZ R0, R12, R3, RZ ;  /* 0x000000030c007223 */ /* 0x000fc800000100ff */
[----:B------:R-:W-:Y:S02]  /*0bf0*/  @!P0 IMAD.MOV.U32 R7, RZ, RZ, 0x37cbac00 ;  /* 0x37cbac00ff078424 */ /* 0x000fe400078e00ff */
[----:B------:R-:W-:Y:S02]  /*0c00*/  @!P0 IMAD.MOV.U32 R5, RZ, RZ, 0x3d2aaabb ;  /* 0x3d2aaabbff058424 */ /* 0x000fe400078e00ff */
[----:B------:R-:W-:Y:S01]  /*0c10*/  @!P0 FFMA.FTZ R4, R12, R7, -0.0013887860113754868507 ;  /* 0xbab607ed0c048423 */ /* 0x000fe20000010007 */
[----:B------:R-:W-:-:S03]  /*0c20*/  @!P0 IMAD.MOV.U32 R6, RZ, RZ, -0x41000001 ;  /* 0xbeffffffff068424 */ /* 0x000fc600078e00ff */
[----:B------:R-:W-:-:S04]  /*0c30*/  FFMA.FTZ R5, R12, R4, R5 ;  /* 0x000000040c057223 */ /* 0x000fc80000010005 */
[----:B------:R-:W-:-:S04]  /*0c40*/  FFMA.FTZ R6, R12, R5, R6 ;  /* 0x000000050c067223 */ /* 0x000fc80000010006 */
[----:B------:R-:W-:-:S04]  /*0c50*/  FFMA.FTZ R3, R0, R6, R3 ;  /* 0x0000000600037223 */ /* 0x000fc80000010003 */
[----:B------:R-:W-:Y:S01]  /*0c60*/  @P6 FFMA.FTZ R3, R3, -1, RZ ;  /* 0xbf80000003036823 */ /* 0x000fe200000100ff */
        /* <DEDUP_REMOVED lines=15> */
.L_x_8:
        /* <DEDUP_REMOVED lines=22> */
[----:B------:R-:W-:-:S02]  /*0ec0*/  ISETP.GE.AND P2, PT, R8, RZ, PT ;  /* 0x000000ff0800720c */ /* 0x000fc40003f46270 */
[----:B--2---:R-:W-:Y:S02]  /*0ed0*/  @P0 SHF.L.U32 R7, R0, R16, RZ ;  /* 0x0000001000070219 */ /* 0x004fe400000006ff */
[-C--:B----4-:R-:W-:Y:S02]  /*0ee0*/  @P0 SHF.R.U32.HI R10, RZ, R6.reuse, R9 ;  /* 0x00000006ff0a0219 */ /* 0x090fe40000011609 */
[----:B---3--:R-:W-:Y:S02]  /*0ef0*/  @P0 SHF.R.U32.HI R6, RZ, R6, R5 ;  /* 0x00000006ff060219 */ /* 0x008fe40000011605 */
[----:B------:R-:W-:-:S03]  /*0f00*/  @P0 SHF.L.U32 R9, R5, R16, RZ ;  /* 0x0000001005090219 */ /* 0x000fc600000006ff */
[----:B------:R-:W-:Y:S02]  /*0f10*/  @P0 IMAD.IADD R0, R7, 0x1, R6 ;  /* 0x0000000107000824 */ /* 0x000fe400078e0206 */
[----:B------:R-:W-:-:S05]  /*0f20*/  @P0 IMAD.IADD R5, R9, 0x1, R10 ;  /* 0x0000000109050824 */ /* 0x000fca00078e020a */
[C---:B------:R-:W-:Y:S02]  /*0f30*/  SHF.L.W.U32.HI R9, R5.reuse, 0x2, R0 ;  /* 0x0000000205097819 */ /* 0x040fe40000010e00 */
[----:B------:R-:W-:Y:S02]  /*0f40*/  SHF.L.U32 R5, R5, 0x2, RZ ;  /* 0x0000000205057819 */ /* 0x000fe400000006ff */
[----:B0-----:R-:W-:-:S04]  /*0f50*/  SHF.R.S32.HI R4, RZ, 0x1f, R9 ;  /* 0x0000001fff047819 */ /* 0x001fc80000011409 */
[C---:B------:R-:W-:Y:S02]  /*0f60*/  LOP3.LUT R6, R4.reuse, R5, RZ, 0x3c, !PT ;  /* 0x0000000504067212 */ /* 0x040fe400078e3cff */
[----:B------:R-:W-:-:S04]  /*0f70*/  LOP3.LUT R7, R4, R9, RZ, 0x3c, !PT ;  /* 0x0000000904077212 */ /* 0x000fc800078e3cff */
[----:B------:R-:W0:Y:S01]  /*0f80*/  I2F.F64.S64 R4, R6 ;  /* 0x0000000600047312 */ /* 0x000e220000301c00 */
[----:B------:R-:W-:Y:S01]  /*0f90*/  SHF.R.U32.HI R0, RZ, 0x1e, R0 ;  /* 0x0000001eff007819 */ /* 0x000fe20000011600 */
[----:B0-----:R-:W-:-:S03]  /*0fa0*/  DMUL R4, R4, UR4 ;  /* 0x0000000404047c28 */ /* 0x001fc60008000000 */
[C---:B------:R-:W-:Y:S02]  /*0fb0*/  LEA.HI R10, R9.reuse, R0, RZ, 0x1 ;  /* 0x00000000090a7211 */ /* 0x040fe400078f08ff */
[----:B------:R-:W-:-:S05]  /*0fc0*/  LOP3.LUT R8, R9, R8, RZ, 0x3c, !PT ;  /* 0x0000000809087212 */ /* 0x000fca00078e3cff */
[----:B------:R-:W0:Y:S01]  /*0fd0*/  F2F.F32.F64 R4, R4 ;  /* 0x0000000400047310 */ /* 0x000e220000301000 */
[----:B------:R-:W-:Y:S01]  /*0fe0*/  ISETP.GE.AND P0, PT, R8, RZ, PT ;  /* 0x000000ff0800720c */ /* 0x000fe20003f06270 */
[----:B------:R-:W-:-:S04]  /*0ff0*/  IMAD.MOV R0, RZ, RZ, -R10 ;  /* 0x000000ffff007224 */ /* 0x000fc800078e0a0a */
[----:B------:R-:W-:Y:S01]  /*1000*/  @!P2 IMAD.MOV.U32 R10, RZ, RZ, R0 ;  /* 0x000000ffff0aa224 */ /* 0x000fe200078e0000 */
[----:B0-----:R-:W-:-:S07]  /*1010*/  FSEL R9, -R4, R4, !P0 ;  /* 0x0000000404097208 */ /* 0x001fce0004000100 */
.L_x_7:
[----:B------:R-:W-:Y:S05]  /*1020*/  BSYNC B0 ;  /* 0x0000000000007941 */ /* 0x000fea0003800000 */
.L_x_6:
[----:B------:R-:W-:Y:S01]  /*1030*/  LOP3.LUT R0, R10, 0x1, RZ, 0xc0, !PT ;  /* 0x000000010a007812 */ /* 0x000fe200078ec0ff */
[C---:B------:R-:W-:Y:S01]  /*1040*/  FMUL.FTZ R8, R9.reuse, R9 ;  /* 0x0000000909087220 */ /* 0x040fe20000410000 */
[----:B------:R-:W-:Y:S01]  /*1050*/  IMAD.MOV.U32 R5, RZ, RZ, 0x3c0885e4 ;  /* 0x3c0885e4ff057424 */ /* 0x000fe200078e00ff */
[----:B------:R-:W-:Y:S01]  /*1060*/  BSSY B0, `(.L_x_9) ;  /* 0x000004b000007945 */ /* 0x000fe20003800000 */
[----:B------:R-:W-:Y:S01]  /*1070*/  ISETP.NE.U32.AND P0, PT, R0, 0x1, PT ;  /* 0x000000010000780c */ /* 0x000fe20003f05070 */
[----:B------:R-:W-:Y:S02]  /*1080*/  VIADD R10, R10, 0x1 ;  /* 0x000000010a0a7836 */ /* 0x000fe40000000000 */
[----:B------:R-:W-:Y:S01]  /*1090*/  IMAD.MOV.U32 R0, RZ, RZ, -0x46b2bead ;  /* 0xb94d4153ff007424 */ /* 0x000fe200078e00ff */
[----:B------:R-:W-:Y:S01]  /*10a0*/  FSEL R4, R9, 1, !P0 ;  /* 0x3f80000009047808 */ /* 0x000fe20004000000 */
[----:B------:R-:W-:Y:S01]  /*10b0*/  IMAD.MOV.U32 R6, RZ, RZ, -0x41d55558 ;  /* 0xbe2aaaa8ff067424 */ /* 0x000fe200078e00ff */
[----:B------:R-:W-:-:S07]  /*10c0*/  LOP3.LUT P2, RZ, R10, 0x2, RZ, 0xc0, !PT ;  /* 0x000000020aff7812 */ /* 0x000fce000784c0ff */
[----:B------:R-:W-:Y:S01]  /*10d0*/  @P0 IMAD.MOV.U32 R7, RZ, RZ, 0x37cbac00 ;  /* 0x37cbac00ff070424 */ /* 0x000fe200078e00ff */
[----:B------:R-:W-:Y:S01]  /*10e0*/  @P0 MOV R5, 0x3d2aaabb ;  /* 0x3d2aaabb00050802 */ /* 0x000fe20000000f00 */
[----:B------:R-:W-:Y:S02]  /*10f0*/  @P0 IMAD.MOV.U32 R6, RZ, RZ, -0x41000001 ;  /* 0xbeffffffff060424 */ /* 0x000fe400078e00ff */
[C---:B------:R-:W-:Y:S01]  /*1100*/  @P0 FFMA.FTZ R0, R8.reuse, R7, -0.0013887860113754868507 ;  /* 0xbab607ed08000423 */ /* 0x040fe20000010007 */
[----:B------:R-:W-:-:S03]  /*1110*/  FFMA.FTZ R7, R8, R4, RZ ;  /* 0x0000000408077223 */ /* 0x000fc600000100ff */
        /* <DEDUP_REMOVED lines=10> */
[----:B------:R-:W-:Y:S01]  /*11c0*/  ULDC.64 UR4, c[0x4][0x8] ;  /* 0x0100020000047ab9 */ /* 0x000fe20000000a00 */
[----:B------:R-:W-:Y:S01]  /*11d0*/  IMAD.MOV.U32 R6, RZ, RZ, RZ ;  /* 0x000000ffff067224 */ /* 0x000fe200078e00ff */
[----:B------:R-:W-:Y:S01]  /*11e0*/  LOP3.LUT R0, R16, 0xe0, RZ, 0xc0, !PT ;  /* 0x000000e010007812 */ /* 0x000fe200078ec0ff */
[----:B------:R-:W-:Y:S01]  /*11f0*/  IMAD.MOV.U32 R5, RZ, RZ, RZ ;  /* 0x000000ffff057224 */ /* 0x000fe200078e00ff */
[----:B------:R-:W-:Y:S01]  /*1200*/  LOP3.LUT R17, R7, 0x80000000, RZ, 0xfc, !PT ;  /* 0x8000000007117812 */ /* 0x000fe200078efcff */
[----:B------:R-:W-:Y:S02]  /*1210*/  IMAD.MOV.U32 R9, RZ, RZ, RZ ;  /* 0x000000ffff097224 */ /* 0x000fe400078e00ff */
[----:B------:R-:W-:Y:S01]  /*1220*/  VIADD R8, R0, 0xffffff80 ;  /* 0xffffff8000087836 */ /* 0x000fe20000000000 */
[----:B------:R-:W-:-:S04]  /*1230*/  MOV R0, R1 ;  /* 0x0000000100007202 */ /* 0x000fc80000000f00 */
[----:B------:R-:W-:-:S07]  /*1240*/  SHF.R.U32.HI R8, RZ, 0x5, R8 ;  /* 0x00000005ff087819 */ /* 0x000fce0000011608 */
.L_x_11:
        /* <DEDUP_REMOVED lines=23> */
[-C--:B--2---:R-:W-:Y:S02]  /*13c0*/  @P0 SHF.L.U32 R7, R0, R11.reuse, RZ ;  /* 0x0000000b00070219 */ /* 0x084fe400000006ff */
[-C--:B----4-:R-:W-:Y:S02]  /*13d0*/  @P0 SHF.R.U32.HI R10, RZ, R8.reuse, R9 ;  /* 0x00000008ff0a0219 */ /* 0x090fe40000011609 */
[----:B---3--:R-:W-:Y:S02]  /*13e0*/  @P0 SHF.R.U32.HI R8, RZ, R8, R5 ;  /* 0x00000008ff080219 */ /* 0x008fe40000011605 */
[----:B------:R-:W-:-:S03]  /*13f0*/  @P0 SHF.L.U32 R9, R5, R11, RZ ;  /* 0x0000000b05090219 */ /* 0x000fc600000006ff */
[----:B------:R-:W-:Y:S02]  /*1400*/  @P0 IMAD.IADD R0, R7, 0x1, R8 ;  /* 0x0000000107000824 */ /* 0x000fe400078e0208 */
[----:B------:R-:W-:-:S05]  /*1410*/  @P0 IMAD.IADD R5, R9, 0x1, R10 ;  /* 0x0000000109050824 */ /* 0x000fca00078e020a */
[C---:B------:R-:W-:Y:S01]  /*1420*/  SHF.L.W.U32.HI R11, R5.reuse, 0x2, R0 ;  /* 0x00000002050b7819 */ /* 0x040fe20000010e00 */
[----:B------:R-:W-:-:S03]  /*1430*/  IMAD.SHL.U32 R5, R5, 0x4, RZ ;  /* 0x0000000405057824 */ /* 0x000fc600078e00ff */
[----:B0-----:R-:W-:-:S04]  /*1440*/  SHF.R.S32.HI R6, RZ, 0x1f, R11 ;  /* 0x0000001fff067819 */ /* 0x001fc8000001140b */
[C---:B------:R-:W-:Y:S02]  /*1450*/  LOP3.LUT R8, R6.reuse, R5, RZ, 0x3c, !PT ;  /* 0x0000000506087212 */ /* 0x040fe400078e3cff */
[----:B------:R-:W-:-:S04]  /*1460*/  LOP3.LUT R9, R6, R11, RZ, 0x3c, !PT ;  /* 0x0000000b06097212 */ /* 0x000fc800078e3cff */
[----:B------:R-:W0:Y:S01]  /*1470*/  I2F.F64.S64 R6, R8 ;  /* 0x0000000800067312 */ /* 0x000e220000301c00 */
[----:B------:R-:W-:Y:S01]  /*1480*/  SHF.R.U32.HI R0, RZ, 0x1e, R0 ;  /* 0x0000001eff007819 */ /* 0x000fe20000011600 */
[----:B0-----:R-:W-:Y:S01]  /*1490*/  DMUL R6, R6, UR4 ;  /* 0x0000000406067c28 */ /* 0x001fe20008000000 */
[C---:B------:R-:W-:Y:S02]  /*14a0*/  LOP3.LUT R14, R11.reuse, R14, RZ, 0x3c, !PT ;  /* 0x0000000e0b0e7212 */ /* 0x040fe400078e3cff */
[----:B------:R-:W-:-:S07]  /*14b0*/  LEA.HI R11, R11, R0, RZ, 0x1 ;  /* 0x000000000b0b7211 */ /* 0x000fce00078f08ff */
[----:B------:R-:W0:Y:S01]  /*14c0*/  F2F.F32.F64 R6, R6 ;  /* 0x0000000600067310 */ /* 0x000e220000301000 */
[----:B------:R-:W-:Y:S02]  /*14d0*/  IADD3 R0, -R11, RZ, RZ ;  /* 0x000000ff0b007210 */ /* 0x000fe40007ffe1ff */
[----:B------:R-:W-:-:S03]  /*14e0*/  ISETP.GE.AND P0, PT, R14, RZ, PT ;  /* 0x000000ff0e00720c */ /* 0x000fc60003f06270 */
[----:B------:R-:W-:Y:S01]  /*14f0*/  @!P2 IMAD.MOV.U32 R11, RZ, RZ, R0 ;  /* 0x000000ffff0ba224 */ /* 0x000fe200078e0000 */
[----:B0-----:R-:W-:-:S09]  /*1500*/  FSEL R13, -R6, R6, !P0 ;  /* 0x00000006060d7208 */ /* 0x001fd20004000100 */
.L_x_10:
[----:B------:R-:W-:Y:S05]  /*1510*/  BSYNC B0 ;  /* 0x0000000000007941 */ /* 0x000fea0003800000 */
.L_x_9:
[C---:B------:R-:W-:Y:S01]  /*1520*/  LOP3.LUT R0, R11.reuse, 0x1, RZ, 0xc0, !PT ;  /* 0x000000010b007812 */ /* 0x040fe200078ec0ff */
[----:B-----5:R-:W-:Y:S01]  /*1530*/  FMUL R14, R18, R20 ;  /* 0x00000014120e7220 */ /* 0x020fe20000400000 */
[----:B------:R-:W-:Y:S02]  /*1540*/  VIADD R11, R11, 0x1 ;  /* 0x000000010b0b7836 */ /* 0x000fe40000000000 */
[----:B------:R-:W-:Y:S01]  /*1550*/  FMUL.FTZ R10, R13, R13 ;  /* 0x0000000d0d0a7220 */ /* 0x000fe20000410000 */
[----:B------:R-:W-:Y:S01]  /*1560*/  ISETP.NE.U32.AND P0, PT, R0, 0x1, PT ;  /* 0x000000010000780c */ /* 0x000fe20003f05070 */
[C---:B------:R-:W-:Y:S01]  /*1570*/  FMUL R0, R14.reuse, 0.63661974668502807617 ;  /* 0x3f22f9830e007820 */ /* 0x040fe20000400000 */
[----:B------:R-:W-:Y:S01]  /*1580*/  IMAD.MOV.U32 R5, RZ, RZ, -0x46b2bead ;  /* 0xb94d4153ff057424 */ /* 0x000fe200078e00ff */
[----:B------:R-:W-:Y:S01]  /*1590*/  LOP3.LUT P4, RZ, R11, 0x2, RZ, 0xc0, !PT ;  /* 0x000000020bff7812 */ /* 0x000fe2000788c0ff */
[----:B------:R-:W-:Y:S01]  /*15a0*/  FADD.FTZ R11, |R14|, -RZ ;  /* 0x800000ff0e0b7221 */ /* 0x000fe20000010200 */
[----:B------:R-:W-:Y:S01]  /*15b0*/  IMAD.MOV.U32 R6, RZ, RZ, 0x3c0885e4 ;  /* 0x3c0885e4ff067424 */ /* 0x000fe200078e00ff */
[----:B------:R-:W-:Y:S01]  /*15c0*/  BSSY B0, `(.L_x_12) ;  /* 0x0000050000007945 */ /* 0x000fe20003800000 */
[----:B------:R-:W0:Y:S02]  /*15d0*/  F2I.FTZ.NTZ R0, R0 ;  /* 0x0000000000007305 */ /* 0x000e240000213100 */
[----:B------:R-:W-:-:S02]  /*15e0*/  FSETP.GE.AND P3, PT, R11, 105615, PT ;  /* 0x47ce47800b00780b */ /* 0x000fc40003f66000 */
[----:B------:R-:W-:Y:S02]  /*15f0*/  FSETP.NEU.AND P2, PT, R11, +INF , PT ;  /* 0x7f8000000b00780b */ /* 0x000fe40003f4d000 */
[----:B------:R-:W-:Y:S02]  /*1600*/  @P0 IMAD.MOV.U32 R7, RZ, RZ, 0x37cbac00 ;  /* 0x37cbac00ff070424 */ /* 0x000fe400078e00ff */
[----:B------:R-:W-:Y:S02]  /*1610*/  @P0 IMAD.MOV.U32 R6, RZ, RZ, 0x3d2aaabb ;  /* 0x3d2aaabbff060424 */ /* 0x000fe400078e00ff */
[C---:B------:R-:W-:Y:S01]  /*1620*/  @P0 FFMA.FTZ R5, R10.reuse, R7, -0.0013887860113754868507 ;  /* 0xbab607ed0a050423 */ /* 0x040fe20000010007 */
[----:B------:R-:W-:Y:S01]  /*1630*/  IMAD.MOV.U32 R7, RZ, RZ, -0x41d55558 ;  /* 0xbe2aaaa8ff077424 */ /* 0x000fe200078e00ff */
[----:B------:R-:W-:Y:S02]  /*1640*/  @P0 MOV R7, 0xbeffffff ;  /* 0xbeffffff00070802 */ /* 0x000fe40000000f00 */
[C---:B------:R-:W-:Y:S01]  /*1650*/  FFMA.FTZ R6, R10.reuse, R5, R6 ;  /* 0x000000050a067223 */ /* 0x040fe20000010006 */
[----:B0-----:R-:W-:Y:S01]  /*1660*/  I2FP.F32.S32 R9, R0 ;  /* 0x0000000000097245 */ /* 0x001fe20000201400 */
[----:B------:R-:W-:Y:S01]  /*1670*/  IMAD.MOV.U32 R17, RZ, RZ, R0 ;  /* 0x000000ffff117224 */ /* 0x000fe200078e0000 */
[----:B------:R-:W-:Y:S01]  /*1680*/  FSEL R5, R13, 1, !P0 ;  /* 0x3f8000000d057808 */ /* 0x000fe20004000000 */
[----:B------:R-:W-:-:S02]  /*1690*/  FFMA.FTZ R6, R10, R6, R7 ;  /* 0x000000060a067223 */ /* 0x000fc40000010007 */
[C---:B------:R-:W-:Y:S02]  /*16a0*/  FFMA.FTZ R8, R9.reuse, -1.5707962512969970703, R14 ;  /* 0xbfc90fda09087823 */ /* 0x040fe4000001000e */
[----:B------:R-:W-:Y:S02]  /*16b0*/  FFMA.FTZ R10, R10, R5, RZ ;  /* 0x000000050a0a7223 */ /* 0x000fe400000100ff */
[C---:B------:R-:W-:Y:S02]  /*16c0*/  FFMA.FTZ R8, R9.reuse, -7.5497894158615963534e-08, R8 ;  /* 0xb3a2216809087823 */ /* 0x040fe40000010008 */
[----:B------:R-:W-:Y:S02]  /*16d0*/  FFMA.FTZ R5, R10, R6, R5 ;  /* 0x000000060a057223 */ /* 0x000fe40000010005 */
[----:B------:R-:W-:Y:S02]  /*16e0*/  FFMA.FTZ R16, R9, -5.3903029534742383927e-15, R8 ;  /* 0xa7c234c509107823 */ /* 0x000fe40000010008 */
[----:B------:R-:W-:-:S02]  /*16f0*/  @P4 FFMA.FTZ R5, R5, -1, RZ ;  /* 0xbf80000005054823 */ /* 0x000fc400000100ff */
        /* <DEDUP_REMOVED lines=16> */
.L_x_14:
        /* <DEDUP_REMOVED lines=44> */
.L_x_13:
[----:B------:R-:W-:Y:S05]  /*1ac0*/  BSYNC B0 ;  /* 0x0000000000007941 */ /* 0x000fea0003800000 */
.L_x_12:
[----:B------:R-:W-:Y:S01]  /*1ad0*/  FMUL R18, R18, R21 ;  /* 0x0000001512127220 */ /* 0x000fe20000400000 */
[----:B------:R-:W-:Y:S01]  /*1ae0*/  LOP3.LUT R6, R0, 0x1, RZ, 0xc0, !PT ;  /* 0x0000000100067812 */ /* 0x000fe200078ec0ff */
[----:B------:R-:W-:Y:S01]  /*1af0*/  FMUL.FTZ R13, R8, R8 ;  /* 0x00000008080d7220 */ /* 0x000fe20000410000 */
[----:B------:R-:W-:Y:S02]  /*1b00*/  IMAD.MOV.U32 R9, RZ, RZ, 0x3c0885e4 ;  /* 0x3c0885e4ff097424 */ /* 0x000fe400078e00ff */
[----:B------:R-:W-:Y:S01]  /*1b10*/  FMUL R7, R18, 0.63661974668502807617 ;  /* 0x3f22f98312077820 */ /* 0x000fe20000400000 */
[----:B------:R-:W-:Y:S01]  /*1b20*/  ISETP.NE.U32.AND P0, PT, R6, 0x1, PT ;  /* 0x000000010600780c */ /* 0x000fe20003f05070 */
[----:B------:R-:W-:Y:S01]  /*1b30*/  FADD.FTZ R12, |R18|, -RZ ;  /* 0x800000ff120c7221 */ /* 0x000fe20000010200 */
[----:B------:R-:W-:Y:S01]  /*1b40*/  IMAD.MOV.U32 R6, RZ, RZ, -0x46b2bead ;  /* 0xb94d4153ff067424 */ /* 0x000fe200078e00ff */
[----:B------:R-:W-:Y:S01]  /*1b50*/  LOP3.LUT P6, RZ, R0, 0x2, RZ, 0xc0, !PT ;  /* 0x0000000200ff7812 */ /* 0x000fe200078cc0ff */
[----:B------:R-:W-:Y:S01]  /*1b60*/  BSSY B0, `(.L_x_15) ;  /* 0x0000050000007945 */ /* 0x000fe20003800000 */
[----:B------:R-:W0:Y:S01]  /*1b70*/  F2I.FTZ.NTZ R7, R7 ;  /* 0x0000000700077305 */ /* 0x000e220000213100 */
[----:B------:R-:W-:-:S02]  /*1b80*/  FSETP.GE.AND P4, PT, R12, 105615, PT ;  /* 0x47ce47800c00780b */ /* 0x000fc40003f86000 */
[----:B------:R-:W-:-:S05]  /*1b90*/  FSETP.NEU.AND P5, PT, R12, +INF , PT ;  /* 0x7f8000000c00780b */ /* 0x000fca0003fad000 */
[----:B------:R-:W-:Y:S02]  /*1ba0*/  @!P0 IMAD.MOV.U32 R10, RZ, RZ, 0x37cbac00 ;  /* 0x37cbac00ff0a8424 */ /* 0x000fe400078e00ff */
[----:B------:R-:W-:Y:S02]  /*1bb0*/  @!P0 IMAD.MOV.U32 R9, RZ, RZ, 0x3d2aaabb ;  /* 0x3d2aaabbff098424 */ /* 0x000fe400078e00ff */
[C---:B------:R-:W-:Y:S01]  /*1bc0*/  @!P0 FFMA.FTZ R6, R13.reuse, R10, -0.0013887860113754868507 ;  /* 0xbab607ed0d068423 */ /* 0x040fe2000001000a */
[----:B------:R-:W-:Y:S01]  /*1bd0*/  IMAD.MOV.U32 R10, RZ, RZ, -0x41d55558 ;  /* 0xbe2aaaa8ff0a7424 */ /* 0x000fe200078e00ff */
[----:B------:R-:W-:Y:S02]  /*1be0*/  @!P0 MOV R10, 0xbeffffff ;  /* 0xbeffffff000a8802 */ /* 0x000fe40000000f00 */
[----:B0-----:R-:W-:Y:S01]  /*1bf0*/  I2FP.F32.S32 R11, R7 ;  /* 0x00000007000b7245 */ /* 0x001fe20000201400 */
[----:B------:R-:W-:Y:S01]  /*1c00*/  FFMA.FTZ R9, R13, R6, R9 ;  /* 0x000000060d097223 */ /* 0x000fe20000010009 */
[----:B------:R-:W-:-:S03]  /*1c10*/  FSEL R6, R8, 1, P0 ;  /* 0x3f80000008067808 */ /* 0x000fc60000000000 */
[----:B------:R-:W-:Y:S01]  /*1c20*/  FFMA.FTZ R0, R11, -1.5707962512969970703, R18 ;  /* 0xbfc90fda0b007823 */ /* 0x000fe20000010012 */
[C---:B------:R-:W-:Y:S01]  /*1c30*/  FFMA.FTZ R9, R13.reuse, R9, R10 ;  /* 0x000000090d097223 */ /* 0x040fe2000001000a */
[----:B------:R-:W-:Y:S02]  /*1c40*/  FFMA.FTZ R13, R13, R6, RZ ;  /* 0x000000060d0d7223 */ /* 0x000fe400000100ff */
[----:B------:R-:W-:Y:S02]  /*1c50*/  FFMA.FTZ R0, R11, -7.5497894158615963534e-08, R0 ;  /* 0xb3a221680b007823 */ /* 0x000fe40000010000 */
[----:B------:R-:W-:Y:S01]  /*1c60*/  FFMA.FTZ R6, R13, R9, R6 ;  /* 0x000000090d067223 */ /* 0x000fe20000010006 */
[----:B------:R-:W-:Y:S02]  /*1c70*/  IMAD.MOV.U32 R13, RZ, RZ, R7 ;  /* 0x000000ffff0d7224 */ /* 0x000fe400078e0007 */
[----:B------:R-:W-:Y:S01]  /*1c80*/  FFMA.FTZ R12, R11, -5.3903029534742383927e-15, R0 ;  /* 0xa7c234c50b0c7823 */ /* 0x000fe20000010000 */
[----:B------:R-:W-:-:S03]  /*1c90*/  @P6 FFMA.FTZ R6, R6, -1, RZ ;  /* 0xbf80000006066823 */ /* 0x000fc600000100ff */
        /* <DEDUP_REMOVED lines=12> */
[----:B------:R-:W-:Y:S01]  /*1d60*/  IMAD.MOV.U32 R7, RZ, RZ, R1 ;  /* 0x000000ffff077224 */ /* 0x000fe200078e0001 */
[----:B------:R-:W-:Y:S01]  /*1d70*/  ULDC.64 UR4, c[0x4][0x8] ;  /* 0x0100020000047ab9 */ /* 0x000fe20000000a00 */
[----:B------:R-:W-:-:S05]  /*1d80*/  VIADD R0, R0, 0xffffff80 ;  /* 0xffffff8000007836 */ /* 0x000fca0000000000 */
[----:B------:R-:W-:-:S07]  /*1d90*/  SHF.R.U32.HI R0, RZ, 0x5, R0 ;  /* 0x00000005ff007819 */ /* 0x000fce0000011600 */
.L_x_17:
[----:B------:R-:W-:-:S04]  /*1da0*/  IADD3 R8, P0, R19, UR4, RZ ;  /* 0x0000000413087c10 */ /* 0x000fc8000ff1e0ff */
[----:B------:R-:W-:-:S05]  /*1db0*/  IADD3.X R9, R24, UR5, RZ, P0, !PT ;  /* 0x0000000518097c10 */ /* 0x000fca00087fe4ff */
[----:B------:R0:W2:Y:S01]  /*1dc0*/  LDG.E.CONSTANT R10, desc[UR6][R8.64] ;  /* 0x00000006080a7981 */ /* 0x0000a2000c1e9900 */
[----:B------:R-:W-:-:S04]  /*1dd0*/  IADD3 R19, P6, R19, 0x4, RZ ;  /* 0x0000000413137810 */ /* 0x000fc80007fde0ff */
[----:B------:R-:W-:Y:S01]  /*1de0*/  ISETP.NE.U32.AND P0, PT, R19, 0x18, PT ;  /* 0x000000181300780c */ /* 0x000fe20003f05070 */
[----:B------:R-:W-:Y:S02]  /*1df0*/  IMAD.X R24, RZ, RZ, R24, P6 ;  /* 0x000000ffff187224 */ /* 0x000fe400030e0618 */
[----:B0-----:R-:W-:-:S03]  /*1e00*/  IMAD.MOV.U32 R8, RZ, RZ, R11 ;  /* 0x000000ffff087224 */ /* 0x001fc600078e000b */
[----:B------:R-:W-:Y:S01]  /*1e10*/  ISETP.NE.AND.EX P0, PT, R24, RZ, PT, P0 ;  /* 0x000000ff1800720c */ /* 0x000fe20003f05300 */
[----:B------:R-:W-:Y:S02]  /*1e20*/  IMAD.MOV.U32 R9, RZ, RZ, RZ ;  /* 0x000000ffff097224 */ /* 0x000fe400078e00ff */
[----:B--2---:R-:W-:-:S05]  /*1e30*/  IMAD.WIDE.U32 R10, R23, R10, R8 ;  /* 0x0000000a170a7225 */ /* 0x004fca00078e0008 */
[----:B------:R0:W-:Y:S02]  /*1e40*/  STL [R7], R10 ;  /* 0x0000000a07007387 */ /* 0x0001e40000100800 */
[----:B0-----:R-:W-:-:S03]  /*1e50*/  VIADD R7, R7, 0x4 ;  /* 0x0000000407077836 */ /* 0x001fc60000000000 */
        /* <DEDUP_REMOVED lines=18> */
[----:B------:R-:W-:-:S04]  /*1f80*/  SHF.R.S32.HI R10, RZ, 0x1f, R19 ;  /* 0x0000001fff0a7819 */ /* 0x000fc80000011413 */
[C---:B------:R-:W-:Y:S02]  /*1f90*/  LOP3.LUT R8, R10.reuse, R7, RZ, 0x3c, !PT ;  /* 0x000000070a087212 */ /* 0x040fe400078e3cff */
[----:B------:R-:W-:-:S06]  /*1fa0*/  LOP3.LUT R9, R10, R19, RZ, 0x3c, !PT ;  /* 0x000000130a097212 */ /* 0x000fcc00078e3cff */
[----:B------:R-:W0:Y:S01]  /*1fb0*/  I2F.F64.S64 R8, R8 ;  /* 0x0000000800087312 */ /* 0x000e220000301c00 */
[----:B------:R-:W-:Y:S02]  /*1fc0*/  ISETP.GE.AND P0, PT, R18, RZ, PT ;  /* 0x000000ff1200720c */ /* 0x000fe40003f06270 */
[----:B------:R-:W-:Y:S01]  /*1fd0*/  SHF.R.U32.HI R0, RZ, 0x1e, R0 ;  /* 0x0000001eff007819 */ /* 0x000fe20000011600 */
[----:B0-----:R-:W-:-:S03]  /*1fe0*/  DMUL R10, R8, UR4 ;  /* 0x00000004080a7c28 */ /* 0x001fc60008000000 */
[C---:B------:R-:W-:Y:S02]  /*1ff0*/  LEA.HI R7, R19.reuse, R0, RZ, 0x1 ;  /* 0x0000000013077211 */ /* 0x040fe400078f08ff */
[----:B------:R-:W-:-:S05]  /*2000*/  LOP3.LUT R22, R19, R18, RZ, 0x3c, !PT ;  /* 0x0000001213167212 */ /* 0x000fca00078e3cff */
[----:B------:R-:W0:Y:S01]  /*2010*/  F2F.F32.F64 R10, R10 ;  /* 0x0000000a000a7310 */ /* 0x000e220000301000 */
[----:B------:R-:W-:Y:S01]  /*2020*/  IMAD.MOV R0, RZ, RZ, -R7 ;  /* 0x000000ffff007224 */ /* 0x000fe200078e0a07 */
[----:B------:R-:W-:-:S03]  /*2030*/  ISETP.GE.AND P6, PT, R22, RZ, PT ;  /* 0x000000ff1600720c */ /* 0x000fc60003fc6270 */
[----:B------:R-:W-:Y:S01]  /*2040*/  @!P0 IMAD.MOV.U32 R7, RZ, RZ, R0 ;  /* 0x000000ffff078224 */ /* 0x000fe200078e0000 */
[----:B0-----:R-:W-:-:S09]  /*2050*/  FSEL R0, -R10, R10, !P6 ;  /* 0x0000000a0a007208 */ /* 0x001fd20007000100 */
.L_x_16:
[----:B------:R-:W-:Y:S05]  /*2060*/  BSYNC B0 ;  /* 0x0000000000007941 */ /* 0x000fea0003800000 */
.L_x_15:
[C---:B------:R-:W-:Y:S01]  /*2070*/  LOP3.LUT R8, R7.reuse, 0x1, RZ, 0xc0, !PT ;  /* 0x0000000107087812 */ /* 0x040fe200078ec0ff */
[----:B------:R-:W-:Y:S01]  /*2080*/  FMUL.FTZ R22, R0, R0 ;  /* 0x0000000000167220 */ /* 0x000fe20000410000 */
[----:B------:R-:W-:Y:S01]  /*2090*/  IMAD.MOV.U32 R9, RZ, RZ, 0x3c0885e4 ;  /* 0x3c0885e4ff097424 */ /* 0x000fe200078e00ff */
[----:B------:R-:W-:Y:S01]  /*20a0*/  LOP3.LUT P6, RZ, R7, 0x2, RZ, 0xc0, !PT ;  /* 0x0000000207ff7812 */ /* 0x000fe200078cc0ff */
[----:B------:R-:W-:Y:S01]  /*20b0*/  IMAD.MOV.U32 R10, RZ, RZ, -0x41d55558 ;  /* 0xbe2aaaa8ff0a7424 */ /* 0x000fe200078e00ff */
[----:B------:R-:W-:Y:S01]  /*20c0*/  ISETP.NE.U32.AND P0, PT, R8, 0x1, PT ;  /* 0x000000010800780c */ /* 0x000fe20003f05070 */
[----:B------:R-:W-:Y:S01]  /*20d0*/  IMAD.MOV.U32 R8, RZ, RZ, -0x46b2bead ;  /* 0xb94d4153ff087424 */ /* 0x000fe200078e00ff */
[----:B------:R-:W-:Y:S02]  /*20e0*/  BSSY B0, `(.L_x_18) ;  /* 0x0000046000007945 */ /* 0x000fe40003800000 */
[----:B------:R-:W-:-:S05]  /*20f0*/  FSEL R7, R0, 1, P0 ;  /* 0x3f80000000077808 */ /* 0x000fca0000000000 */
[----:B------:R-:W-:-:S04]  /*2100*/  FFMA.FTZ R0, R22, R7, RZ ;  /* 0x0000000716007223 */ /* 0x000fc800000100ff */
[----:B------:R-:W-:Y:S01]  /*2110*/  @!P0 IMAD.MOV.U32 R11, RZ, RZ, 0x37cbac00 ;  /* 0x37cbac00ff0b8424 */ /* 0x000fe200078e00ff */
[----:B------:R-:W-:Y:S01]  /*2120*/  @!P0 MOV R10, 0xbeffffff ;  /* 0xbeffffff000a8802 */ /* 0x000fe20000000f00 */
[----:B------:R-:W-:Y:S02]  /*2130*/  @!P0 IMAD.MOV.U32 R9, RZ, RZ, 0x3d2aaabb ;  /* 0x3d2aaabbff098424 */ /* 0x000fe400078e00ff */
[----:B------:R-:W-:-:S04]  /*2140*/  @!P0 FFMA.FTZ R8, R22, R11, -0.0013887860113754868507 ;  /* 0xbab607ed16088423 */ /* 0x000fc8000001000b */
        /* <DEDUP_REMOVED lines=16> */
[----:B------:R-:W-:Y:S02]  /*2250*/  VIADD R8, R0, 0xffffff80 ;  /* 0xffffff8000087836 */ /* 0x000fe40000000000 */
[----:B------:R-:W-:-:S03]  /*2260*/  IMAD.MOV.U32 R0, RZ, RZ, R1 ;  /* 0x000000ffff007224 */ /* 0x000fc600078e0001 */
[----:B------:R-:W-:-:S07]  /*2270*/  SHF.R.U32.HI R8, RZ, 0x5, R8 ;  /* 0x00000005ff087819 */ /* 0x000fce0000011608 */
.L_x_20:
[----:B------:R-:W-:-:S04]  /*2280*/  IADD3 R10, P0, R19, UR4, RZ ;  /* 0x00000004130a7c10 */ /* 0x000fc8000ff1e0ff */
[----:B------:R-:W-:-:S05]  /*2290*/  IADD3.X R11, R24, UR5, RZ, P0, !PT ;  /* 0x00000005180b7c10 */ /* 0x000fca00087fe4ff */
[----:B------:R-:W2:Y:S01]  /*22a0*/  LDG.E.CONSTANT R10, desc[UR6][R10.64] ;  /* 0x000000060a0a7981 */ /* 0x000ea2000c1e9900 */
[----:B------:R-:W-:Y:S01]  /*22b0*/  IADD3 R19, P2, R19, 0x4, RZ ;  /* 0x0000000413137810 */ /* 0x000fe20007f5e0ff */
[----:B------:R-:W-:-:S03]  /*22c0*/  HFMA2.MMA R17, -RZ, RZ, 0, 0 ;  /* 0x00000000ff117435 */ /* 0x000fc600000001ff */
        /* <DEDUP_REMOVED lines=18> */
[----:B---3--:R-:W-:Y:S02]  /*23f0*/  @P0 SHF.L.U32 R10, R0, R22, RZ ;  /* 0x00000016000a0219 */ /* 0x008fe400000006ff */
[-C--:B----4-:R-:W-:Y:S02]  /*2400*/  @P0 SHF.R.U32.HI R17, RZ, R8.reuse, R11 ;  /* 0x00000008ff110219 */ /* 0x090fe4000001160b */
[----:B--2---:R-:W-:Y:S02]  /*2410*/  @P0 SHF.R.U32.HI R11, RZ, R8, R9 ;  /* 0x00000008ff0b0219 */ /* 0x004fe40000011609 */
[----:B------:R-:W-:-:S03]  /*2420*/  @P0 SHF.L.U32 R8, R9, R22, RZ ;  /* 0x0000001609080219 */ /* 0x000fc600000006ff */
[----:B------:R-:W-:Y:S02]  /*2430*/  @P0 IMAD.IADD R0, R10, 0x1, R11 ;  /* 0x000000010a000824 */ /* 0x000fe400078e020b */
[----:B------:R-:W-:-:S05]  /*2440*/  @P0 IMAD.IADD R9, R8, 0x1, R17 ;  /* 0x0000000108090824 */ /* 0x000fca00078e0211 */
[C---:B------:R-:W-:Y:S01]  /*2450*/  SHF.L.W.U32.HI R17, R9.reuse, 0x2, R0 ;  /* 0x0000000209117819 */ /* 0x040fe20000010e00 */
[----:B------:R-:W-:-:S03]  /*2460*/  IMAD.SHL.U32 R9, R9, 0x4, RZ ;  /* 0x0000000409097824 */ /* 0x000fc600078e00ff */
[----:B------:R-:W-:-:S04]  /*2470*/  SHF.R.S32.HI R10, RZ, 0x1f, R17 ;  /* 0x0000001fff0a7819 */ /* 0x000fc80000011411 */
[C---:B------:R-:W-:Y:S02]  /*2480*/  LOP3.LUT R8, R10.reuse, R9, RZ, 0x3c, !PT ;  /* 0x000000090a087212 */ /* 0x040fe400078e3cff */
[----:B------:R-:W-:-:S06]  /*2490*/  LOP3.LUT R9, R10, R17, RZ, 0x3c, !PT ;  /* 0x000000110a097212 */ /* 0x000fcc00078e3cff */
[----:B------:R-:W1:Y:S01]  /*24a0*/  I2F.F64.S64 R8, R8 ;  /* 0x0000000800087312 */ /* 0x000e620000301c00 */
[----:B------:R-:W-:Y:S01]  /*24b0*/  SHF.R.U32.HI R0, RZ, 0x1e, R0 ;  /* 0x0000001eff007819 */ /* 0x000fe20000011600 */
[----:B-1----:R-:W-:Y:S01]  /*24c0*/  DMUL R10, R8, UR4 ;  /* 0x00000004080a7c28 */ /* 0x002fe20008000000 */
[C---:B------:R-:W-:Y:S02]  /*24d0*/  LOP3.LUT R14, R17.reuse, R14, RZ, 0x3c, !PT ;  /* 0x0000000e110e7212 */ /* 0x040fe400078e3cff */
[----:B------:R-:W-:-:S07]  /*24e0*/  LEA.HI R17, R17, R0, RZ, 0x1 ;  /* 0x0000000011117211 */ /* 0x000fce00078f08ff */
[----:B------:R-:W0:Y:S01]  /*24f0*/  F2F.F32.F64 R10, R10 ;  /* 0x0000000a000a7310 */ /* 0x000e220000301000 */
[----:B------:R-:W-:Y:S01]  /*2500*/  IMAD.MOV R0, RZ, RZ, -R17 ;  /* 0x000000ffff007224 */ /* 0x000fe200078e0a11 */
[----:B------:R-:W-:-:S04]  /*2510*/  ISETP.GE.AND P0, PT, R14, RZ, PT ;  /* 0x000000ff0e00720c */ /* 0x000fc80003f06270 */
[----:B------:R-:W-:Y:S02]  /*2520*/  @!P2 MOV R17, R0 ;  /* 0x000000000011a202 */ /* 0x000fe40000000f00 */
[----:B0-----:R-:W-:-:S07]  /*2530*/  FSEL R16, -R10, R10, !P0 ;  /* 0x0000000a0a107208 */ /* 0x001fce0004000100 */
.L_x_19:
[----:B------:R-:W-:Y:S05]  /*2540*/  BSYNC B0 ;  /* 0x0000000000007941 */ /* 0x000fea0003800000 */
.L_x_18:
[C---:B------:R-:W-:Y:S01]  /*2550*/  LOP3.LUT R0, R17.reuse, 0x1, RZ, 0xc0, !PT ;  /* 0x0000000111007812 */ /* 0x040fe200078ec0ff */
[----:B------:R-:W-:Y:S01]  /*2560*/  FMUL.FTZ R14, R16, R16 ;  /* 0x00000010100e7220 */ /* 0x000fe20000410000 */
[----:B------:R-:W-:Y:S01]  /*2570*/  VIADD R17, R17, 0x1 ;  /* 0x0000000111117836 */ /* 0x000fe20000000000 */
[----:B------:R-:W-:Y:S01]  /*2580*/  BSSY B0, `(.L_x_21) ;  /* 0x000004b000007945 */ /* 0x000fe20003800000 */
[----:B------:R-:W-:Y:S01]  /*2590*/  ISETP.NE.U32.AND P0, PT, R0, 0x1, PT ;  /* 0x000000010000780c */ /* 0x000fe20003f05070 */
[----:B------:R-:W-:Y:S02]  /*25a0*/  IMAD.MOV.U32 R0, RZ, RZ, -0x46b2bead ;  /* 0xb94d4153ff007424 */ /* 0x000fe400078e00ff */
[----:B------:R-:W-:Y:S01]  /*25b0*/  IMAD.MOV.U32 R9, RZ, RZ, 0x3c0885e4 ;  /* 0x3c0885e4ff097424 */ /* 0x000fe200078e00ff */
[----:B------:R-:W-:Y:S01]  /*25c0*/  LOP3.LUT P2, RZ, R17, 0x2, RZ, 0xc0, !PT ;  /* 0x0000000211ff7812 */ /* 0x000fe2000784c0ff */
[----:B------:R-:W-:Y:S01]  /*25d0*/  IMAD.MOV.U32 R10, RZ, RZ, -0x41d55558 ;  /* 0xbe2aaaa8ff0a7424 */ /* 0x000fe200078e00ff */
[----:B------:R-:W-:-:S07]  /*25e0*/  FSEL R8, R16, 1, !P0 ;  /* 0x3f80000010087808 */ /* 0x000fce0004000000 */
[----:B------:R-:W-:Y:S02]  /*25f0*/  @P0 IMAD.MOV.U32 R11, RZ, RZ, 0x37cbac00 ;  /* 0x37cbac00ff0b0424 */ /* 0x000fe400078e00ff */
[----:B------:R-:W-:Y:S02]  /*2600*/  @P0 IMAD.MOV.U32 R9, RZ, RZ, 0x3d2aaabb ;  /* 0x3d2aaabbff090424 */ /* 0x000fe400078e00ff */
[C---:B------:R-:W-:Y:S01]  /*2610*/  @P0 FFMA.FTZ R0, R14.reuse, R11, -0.0013887860113754868507 ;  /* 0xbab607ed0e000423 */ /* 0x040fe2000001000b */
[----:B------:R-:W-:Y:S02]  /*2620*/  @P0 IMAD.MOV.U32 R10, RZ, RZ, -0x41000001 ;  /* 0xbeffffffff0a0424 */ /* 0x000fe400078e00ff */
[C---:B------:R-:W-:Y:S01]  /*2630*/  FFMA.FTZ R11, R14.reuse, R8, RZ ;  /* 0x000000080e0b7223 */ /* 0x040fe200000100ff */
[----:B------:R-:W-:-:S04]  /*2640*/  FFMA.FTZ R9, R14, R0, R9 ;  /* 0x000000000e097223 */ /* 0x000fc80000010009 */
[----:B------:R-:W-:-:S04]  /*2650*/  FFMA.FTZ R9, R14, R9, R10 ;  /* 0x000000090e097223 */ /* 0x000fc8000001000a */
[----:B------:R-:W-:-:S04]  /*2660*/  FFMA.FTZ R8, R11, R9, R8 ;  /* 0x000000090b087223 */ /* 0x000fc80000010008 */
[----:B------:R-:W-:Y:S01]  /*2670*/  @P2 FFMA.FTZ R8, R8, -1, RZ ;  /* 0xbf80000008082823 */ /* 0x000fe200000100ff */
[----:B------:R-:W-:Y:S06]  /*2680*/  @!P4 BRA `(.L_x_22) ;  /* 0x0000000000e8c947 */ /* 0x000fec0003800000 */
[----:B------:R-:W-:Y:S01]  /*2690*/  @!P5 FMUL.FTZ R12, RZ, R18 ;  /* 0x00000012ff0cd220 */ /* 0x000fe20000410000 */
[----:B------:R-:W-:Y:S01]  /*26a0*/  @!P5 MOV R13, RZ ;  /* 0x000000ff000dd202 */ /* 0x000fe20000000f00 */
        /* <DEDUP_REMOVED lines=12> */
.L_x_23:
[----:B------:R-:W-:-:S04]  /*2770*/  IADD3 R16, P0, R9, UR4, RZ ;  /* 0x0000000409107c10 */ /* 0x000fc8000ff1e0ff */
[----:B------:R-:W-:-:S06]  /*2780*/  IADD3.X R17, R14, UR5, RZ, P0, !PT ;  /* 0x000000050e117c10 */ /* 0x000fcc00087fe4ff */
[----:B------:R-:W2:Y:S01]  /*2790*/  LDG.E.CONSTANT R17, desc[UR6][R16.64] ;  /* 0x0000000610117981 */ /* 0x000ea2000c1e9900 */
[----:B------:R-:W-:Y:S01]  /*27a0*/  IADD3 R9, P2, R9, 0x4, RZ ;  /* 0x0000000409097810 */ /* 0x000fe20007f5e0ff */
[----:B------:R-:W-:-:S03]  /*27b0*/  IMAD.MOV.U32 R11, RZ, RZ, RZ ;  /* 0x000000ffff0b7224 */ /* 0x000fc600078e00ff */
[----:B------:R-:W-:Y:S02]  /*27c0*/  ISETP.NE.U32.AND P0, PT, R9, 0x18, PT ;  /* 0x000000180900780c */ /* 0x000fe40003f05070 */
[----:B------:R-:W-:-:S04]  /*27d0*/  IADD3.X R14, RZ, R14, RZ, P2, !PT ;  /* 0x0000000eff0e7210 */ /* 0x000fc800017fe4ff */
        /* <DEDUP_REMOVED lines=37> */
.L_x_22:
[----:B------:R-:W-:Y:S05]  /*2a30*/  BSYNC B0 ;  /* 0x0000000000007941 */ /* 0x000fea0003800000 */
.L_x_21:
[----:B------:R-:W-:Y:S01]  /*2a40*/  LOP3.LUT R0, R13, 0x1, RZ, 0xc0, !PT ;  /* 0x000000010d007812 */ /* 0x000fe200078ec0ff */
[----:B------:R-:W-:Y:S01]  /*2a50*/  FMUL R17, R15, R20 ;  /* 0x000000140f117220 */ /* 0x000fe20000400000 */
[----:B------:R-:W-:Y:S01]  /*2a60*/  FMUL.FTZ R14, R12, R12 ;  /* 0x0000000c0c0e7220 */ /* 0x000fe20000410000 */
[----:B------:R-:W-:Y:S01]  /*2a70*/  MOV R9, 0xb94d4153 ;  /* 0xb94d415300097802 */ /* 0x000fe20000000f00 */
[----:B------:R-:W-:Y:S01]  /*2a80*/  IMAD.MOV.U32 R10, RZ, RZ, 0x3c0885e4 ;  /* 0x3c0885e4ff0a7424 */ /* 0x000fe200078e00ff */
[----:B------:R-:W-:Y:S01]  /*2a90*/  ISETP.NE.U32.AND P0, PT, R0, 0x1, PT ;  /* 0x000000010000780c */ /* 0x000fe20003f05070 */
[C---:B------:R-:W-:Y:S01]  /*2aa0*/  FMUL R0, R17.reuse, 0.63661974668502807617 ;  /* 0x3f22f98311007820 */ /* 0x040fe20000400000 */
[----:B------:R-:W-:Y:S01]  /*2ab0*/  FADD.FTZ R18, |R17|, -RZ ;  /* 0x800000ff11127221 */ /* 0x000fe20000010200 */
[----:B------:R-:W-:Y:S01]  /*2ac0*/  VIADD R13, R13, 0x1 ;  /* 0x000000010d0d7836 */ /* 0x000fe20000000000 */
[----:B------:R-:W-:Y:S03]  /*2ad0*/  BSSY B0, `(.L_x_24) ;  /* 0x0000052000007945 */ /* 0x000fe60003800000 */
[----:B------:R-:W0:Y:S01]  /*2ae0*/  F2I.FTZ.NTZ R0, R0 ;  /* 0x0000000000007305 */ /* 0x000e220000213100 */
[----:B------:R-:W-:-:S02]  /*2af0*/  FSETP.GE.AND P3, PT, R18, 105615, PT ;  /* 0x47ce47801200780b */ /* 0x000fc40003f66000 */
[----:B------:R-:W-:Y:S02]  /*2b00*/  LOP3.LUT P4, RZ, R13, 0x2, RZ, 0xc0, !PT ;  /* 0x000000020dff7812 */ /* 0x000fe4000788c0ff */
[----:B------:R-:W-:Y:S01]  /*2b10*/  FSETP.NEU.AND P2, PT, R18, +INF , PT ;  /* 0x7f8000001200780b */ /* 0x000fe20003f4d000 */
[----:B------:R-:W-:Y:S02]  /*2b20*/  @P0 IMAD.MOV.U32 R11, RZ, RZ, 0x37cbac00 ;  /* 0x37cbac00ff0b0424 */ /* 0x000fe400078e00ff */
[----:B------:R-:W-:Y:S02]  /*2b30*/  @P0 IMAD.MOV.U32 R10, RZ, RZ, 0x3d2aaabb ;  /* 0x3d2aaabbff0a0424 */ /* 0x000fe400078e00ff */
[----:B------:R-:W-:Y:S01]  /*2b40*/  @P0 FFMA.FTZ R9, R14, R11, -0.0013887860113754868507 ;  /* 0xbab607ed0e090423 */ /* 0x000fe2000001000b */
[----:B------:R-:W-:Y:S02]  /*2b50*/  IMAD.MOV.U32 R11, RZ, RZ, -0x41d55558 ;  /* 0xbe2aaaa8ff0b7424 */ /* 0x000fe400078e00ff */
[----:B------:R-:W-:-:S02]  /*2b60*/  @P0 IMAD.MOV.U32 R11, RZ, RZ, -0x41000001 ;  /* 0xbeffffffff0b0424 */ /* 0x000fc400078e00ff */
[----:B------:R-:W-:Y:S01]  /*2b70*/  FFMA.FTZ R10, R14, R9, R10 ;  /* 0x000000090e0a7223 */ /* 0x000fe2000001000a */
[----:B0-----:R-:W-:Y:S02]  /*2b80*/  I2FP.F32.S32 R16, R0 ;  /* 0x0000000000107245 */ /* 0x001fe40000201400 */
[----:B------:R-:W-:Y:S01]  /*2b90*/  FSEL R9, R12, 1, !P0 ;  /* 0x3f8000000c097808 */ /* 0x000fe20004000000 */
[----:B------:R-:W-:Y:S01]  /*2ba0*/  FFMA.FTZ R10, R14, R10, R11 ;  /* 0x0000000a0e0a7223 */ /* 0x000fe2000001000b */
[----:B------:R-:W-:Y:S02]  /*2bb0*/  IMAD.MOV.U32 R12, RZ, RZ, R0 ;  /* 0x000000ffff0c7224 */ /* 0x000fe400078e0000 */
[----:B------:R-:W-:Y:S01]  /*2bc0*/  FFMA.FTZ R13, R16, -1.5707962512969970703, R17 ;  /* 0xbfc90fda100d7823 */ /* 0x000fe20000010011 */
[----:B------:R-:W-:-:S03]  /*2bd0*/  FFMA.FTZ R14, R14, R9, RZ ;  /* 0x000000090e0e7223 */ /* 0x000fc600000100ff */
[----:B------:R-:W-:Y:S01]  /*2be0*/  FFMA.FTZ R13, R16, -7.5497894158615963534e-08, R13 ;  /* 0xb3a22168100d7823 */ /* 0x000fe2000001000d */
[----:B------:R-:W-:-:S03]  /*2bf0*/  FFMA.FTZ R9, R14, R10, R9 ;  /* 0x0000000a0e097223 */ /* 0x000fc60000010009 */
[----:B------:R-:W-:Y:S01]  /*2c00*/  FFMA.FTZ R16, R16, -5.3903029534742383927e-15, R13 ;  /* 0xa7c234c510107823 */ /* 0x000fe2000001000d */
[----:B------:R-:W-:-:S04]  /*2c10*/  @P4 FFMA.FTZ R9, R9, -1, RZ ;  /* 0xbf80000009094823 */ /* 0x000fc800000100ff */
[----:B------:R-:W-:Y:S01]  /*2c20*/  MOV R10, R16 ;  /* 0x00000010000a7202 */ /* 0x000fe20000000f00 */
        /* <DEDUP_REMOVED lines=15> */
.L_x_26:
[----:B------:R-:W-:-:S04]  /*2d20*/  IADD3 R18, P0, R11, UR4, RZ ;  /* 0x000000040b127c10 */ /* 0x000fc8000ff1e0ff */
[----:B------:R-:W-:-:S05]  /*2d30*/  IADD3.X R19, R24, UR5, RZ, P0, !PT ;  /* 0x0000000518137c10 */ /* 0x000fca00087fe4ff */
[----:B------:R0:W2:Y:S01]  /*2d40*/  LDG.E.CONSTANT R22, desc[UR6][R18.64] ;  /* 0x0000000612167981 */ /* 0x0000a2000c1e9900 */
[----:B------:R-:W-:-:S04]  /*2d50*/  IADD3 R11, P4, R11, 0x4, RZ ;  /* 0x000000040b0b7810 */ /* 0x000fc80007f9e0ff */
[----:B------:R-:W-:Y:S01]  /*2d60*/  ISETP.NE.U32.AND P0, PT, R11, 0x18, PT ;  /* 0x000000180b00780c */ /* 0x000fe20003f05070 */
[----:B------:R-:W-:Y:S01]  /*2d70*/  IMAD.X R24, RZ, RZ, R24, P4 ;  /* 0x000000ffff187224 */ /* 0x000fe200020e0618 */
[----:B0-----:R-:W-:Y:S01]  /*2d80*/  MOV R18, R14 ;  /* 0x0000000e00127202 */ /* 0x001fe20000000f00 */
[----:B------:R-:W-:-:S03]  /*2d90*/  IMAD.MOV.U32 R19, RZ, RZ, RZ ;  /* 0x000000ffff137224 */ /* 0x000fc600078e00ff */
        /* <DEDUP_REMOVED lines=21> */
[C---:B0-----:R-:W-:Y:S01]  /*2ef0*/  SHF.L.W.U32.HI R14, R11.reuse, 0x2, R0 ;  /* 0x000000020b0e7819 */ /* 0x041fe20000010e00 */
[----:B------:R-:W-:-:S03]  /*2f00*/  IMAD.SHL.U32 R11, R11, 0x4, RZ ;  /* 0x000000040b0b7824 */ /* 0x000fc600078e00ff */
        /* <DEDUP_REMOVED lines=10> */
[----:B------:R-:W-:Y:S02]  /*2fb0*/  IADD3 R13, -R0, RZ, RZ ;  /* 0x000000ff000d7210 */ /* 0x000fe40007ffe1ff */
[----:B------:R-:W-:-:S03]  /*2fc0*/  ISETP.GE.AND P4, PT, R22, RZ, PT ;  /* 0x000000ff1600720c */ /* 0x000fc60003f86270 */
[----:B------:R-:W-:Y:S01]  /*2fd0*/  @!P0 IMAD.MOV.U32 R0, RZ, RZ, R13 ;  /* 0x000000ffff008224 */ /* 0x000fe200078e000d */
[----:B0-----:R-:W-:-:S09]  /*2fe0*/  FSEL R10, -R18, R18, !P4 ;  /* 0x00000012120a7208 */ /* 0x001fd20006000100 */
.L_x_25:
[----:B------:R-:W-:Y:S05]  /*2ff0*/  BSYNC B0 ;  /* 0x0000000000007941 */ /* 0x000fea0003800000 */
.L_x_24:
[----:B------:R-:W-:Y:S01]  /*3000*/  LOP3.LUT R11, R0, 0x1, RZ, 0xc0, !PT ;  /* 0x00000001000b7812 */ /* 0x000fe200078ec0ff */
[----:B------:R-:W-:Y:S01]  /*3010*/  FMUL R15, R15, R21 ;  /* 0x000000150f0f7220 */ /* 0x000fe20000400000 */
[----:B------:R-:W-:Y:S01]  /*3020*/  FMUL.FTZ R13, R10, R10 ;  /* 0x0000000a0a0d7220 */ /* 0x000fe20000410000 */
[----:B------:R-:W-:Y:S01]  /*3030*/  LOP3.LUT P6, RZ, R0, 0x2, RZ, 0xc0, !PT ;  /* 0x0000000200ff7812 */ /* 0x000fe200078cc0ff */
[----:B------:R-:W-:Y:S01]  /*3040*/  IMAD.MOV.U32 R18, RZ, RZ, -0x46b2bead ;  /* 0xb94d4153ff127424 */ /* 0x000fe200078e00ff */
[----:B------:R-:W-:Y:S01]  /*3050*/  ISETP.NE.U32.AND P0, PT, R11, 0x1, PT ;  /* 0x000000010b00780c */ /* 0x000fe20003f05070 */
[C---:B------:R-:W-:Y:S01]  /*3060*/  FMUL R11, R15.reuse, 0.63661974668502807617 ;  /* 0x3f22f9830f0b7820 */ /* 0x040fe20000400000 */
[----:B------:R-:W-:Y:S01]  /*3070*/  FADD.FTZ R0, |R15|, -RZ ;  /* 0x800000ff0f007221 */ /* 0x000fe20000010200 */
[----:B------:R-:W-:Y:S01]  /*3080*/  IMAD.MOV.U32 R22, RZ, RZ, 0x3c0885e4 ;  /* 0x3c0885e4ff167424 */ /* 0x000fe200078e00ff */
[----:B------:R-:W-:Y:S01]  /*3090*/  FSEL R10, R10, 1, P0 ;  /* 0x3f8000000a0a7808 */ /* 0x000fe20000000000 */
[----:B------:R-:W-:Y:S01]  /*30a0*/  IMAD.MOV.U32 R24, RZ, RZ, -0x41d55558 ;  /* 0xbe2aaaa8ff187424 */ /* 0x000fe200078e00ff */
[----:B------:R-:W-:Y:S01]  /*30b0*/  BSSY B0, `(.L_x_27) ;  /* 0x000004f000007945 */ /* 0x000fe20003800000 */
[----:B------:R-:W0:Y:S01]  /*30c0*/  F2I.FTZ.NTZ R11, R11 ;  /* 0x0000000b000b7305 */ /* 0x000e220000213100 */
[----:B------:R-:W-:-:S02]  /*30d0*/  FSETP.GE.AND P4, PT, R0, 105615, PT ;  /* 0x47ce47800000780b */ /* 0x000fc40003f86000 */
[----:B------:R-:W-:-:S03]  /*30e0*/  FSETP.NEU.AND P5, PT, R0, +INF , PT ;  /* 0x7f8000000000780b */ /* 0x000fc60003fad000 */
[----:B------:R-:W-:Y:S02]  /*30f0*/  @!P0 IMAD.MOV.U32 R14, RZ, RZ, 0x37cbac00 ;  /* 0x37cbac00ff0e8424 */ /* 0x000fe400078e00ff */
[----:B------:R-:W-:Y:S02]  /*3100*/  @!P0 IMAD.MOV.U32 R22, RZ, RZ, 0x3d2aaabb ;  /* 0x3d2aaabbff168424 */ /* 0x000fe400078e00ff */
[----:B------:R-:W-:Y:S01]  /*3110*/  @!P0 FFMA.FTZ R18, R13, R14, -0.0013887860113754868507 ;  /* 0xbab607ed0d128423 */ /* 0x000fe2000001000e */
[----:B------:R-:W-:-:S03]  /*3120*/  @!P0 IMAD.MOV.U32 R24, RZ, RZ, -0x41000001 ;  /* 0xbeffffffff188424 */ /* 0x000fc600078e00ff */
[----:B------:R-:W-:Y:S01]  /*3130*/  FFMA.FTZ R18, R13, R18, R22 ;  /* 0x000000120d127223 */ /* 0x000fe20000010016 */
[----:B0-----:R-:W-:-:S03]  /*3140*/  I2FP.F32.S32 R14, R11 ;  /* 0x0000000b000e7245 */ /* 0x001fc60000201400 */
[C---:B------:R-:W-:Y:S01]  /*3150*/  FFMA.FTZ R19, R13.reuse, R18, R24 ;  /* 0x000000120d137223 */ /* 0x040fe20000010018 */
[----:B------:R-:W-:Y:S01]  /*3160*/  FFMA.FTZ R13, R13, R10, RZ ;  /* 0x0000000a0d0d7223 */ /* 0x000fe200000100ff */
[----:B------:R-:W-:-:S03]  /*3170*/  FFMA.FTZ R23, R14, -1.5707962512969970703, R15 ;  /* 0xbfc90fda0e177823 */ /* 0x000fc6000001000f */
[----:B------:R-:W-:Y:S01]  /*3180*/  FFMA.FTZ R10, R13, R19, R10 ;  /* 0x000000130d0a7223 */ /* 0x000fe2000001000a */
[----:B------:R-:W-:Y:S01]  /*3190*/  FFMA.FTZ R23, R14, -7.5497894158615963534e-08, R23 ;  /* 0xb3a221680e177823 */ /* 0x000fe20000010017 */
[----:B------:R-:W-:Y:S02]  /*31a0*/  MOV R13, R11 ;  /* 0x0000000b000d7202 */ /* 0x000fe40000000f00 */
[----:B------:R-:W-:Y:S01]  /*31b0*/  @P6 FFMA.FTZ R10, R10, -1, RZ ;  /* 0xbf8000000a0a6823 */ /* 0x000fe200000100ff */
[----:B------:R-:W-:-:S04]  /*31c0*/  FFMA.FTZ R14, R14, -5.3903029534742383927e-15, R23 ;  /* 0xa7c234c50e0e7823 */ /* 0x000fc80000010017 */
[----:B------:R-:W-:Y:S01]  /*31d0*/  IMAD.MOV.U32 R0, RZ, RZ, R14 ;  /* 0x000000ffff007224 */ /* 0x000fe200078e000e */
        /* <DEDUP_REMOVED lines=15> */
.L_x_29:
        /* <DEDUP_REMOVED lines=9> */
[----:B--2---:R-:W-:-:S04]  /*3360*/  IMAD.WIDE.U32 R18, R25, R28, R18 ;  /* 0x0000001c19127225 */ /* 0x004fc800078e0012 */
[----:B------:R-:W-:Y:S01]  /*3370*/  IMAD.MOV.U32 R26, RZ, RZ, R19 ;  /* 0x000000ffff1a7224 */ /* 0x000fe200078e0013 */
        /* <DEDUP_REMOVED lines=23> */
[----:B------:R-:W1:Y:S01]  /*34f0*/  I2F.F64.S64 R18, R18 ;  /* 0x0000001200127312 */ /* 0x000e620000301c00 */
[----:B------:R-:W-:Y:S02]  /*3500*/  ISETP.GE.AND P0, PT, R15, RZ, PT ;  /* 0x000000ff0f00720c */ /* 0x000fe40003f06270 */
[----:B------:R-:W-:Y:S01]  /*3510*/  SHF.R.U32.HI R11, RZ, 0x1e, R0 ;  /* 0x0000001eff0b7819 */ /* 0x000fe20000011600 */
[----:B-1----:R-:W-:Y:S01]  /*3520*/  DMUL R18, R18, UR4 ;  /* 0x0000000412127c28 */ /* 0x002fe20008000000 */
[----:B------:R-:W-:-:S05]  /*3530*/  LOP3.LUT R0, R22, R15, RZ, 0x3c, !PT ;  /* 0x0000000f16007212 */ /* 0x000fca00078e3cff */
[----:B------:R-:W1:Y:S01]  /*3540*/  F2F.F32.F64 R23, R18 ;  /* 0x0000001200177310 */ /* 0x000e620000301000 */
[----:B------:R-:W-:Y:S02]  /*3550*/  LEA.HI R11, R22, R11, RZ, 0x1 ;  /* 0x0000000b160b7211 */ /* 0x000fe400078f08ff */
[----:B------:R-:W-:-:S03]  /*3560*/  ISETP.GE.AND P6, PT, R0, RZ, PT ;  /* 0x000000ff0000720c */ /* 0x000fc60003fc6270 */
[----:B------:R-:W-:-:S04]  /*3570*/  IMAD.MOV R0, RZ, RZ, -R11 ;  /* 0x000000ffff007224 */ /* 0x000fc800078e0a0b */
[----:B------:R-:W-:Y:S01]  /*3580*/  @!P0 IMAD.MOV.U32 R11, RZ, RZ, R0 ;  /* 0x000000ffff0b8224 */ /* 0x000fe200078e0000 */
[----:B01----:R-:W-:-:S07]  /*3590*/  FSEL R0, -R23, R23, !P6 ;  /* 0x0000001717007208 */ /* 0x003fce0007000100 */
.L_x_28:
[----:B------:R-:W-:Y:S05]  /*35a0*/  BSYNC B0 ;  /* 0x0000000000007941 */ /* 0x000fea0003800000 */
.L_x_27:
        /* <DEDUP_REMOVED lines=24> */
[----:B------:R-:W-:Y:S01]  /*3730*/  CS2R R22, SRZ ;  /* 0x0000000000167805 */ /* 0x000fe2000001ff00 */
[----:B------:R-:W-:Y:S01]  /*3740*/  IMAD.MOV.U32 R26, RZ, RZ, RZ ;  /* 0x000000ffff1a7224 */ /* 0x000fe200078e00ff */
[----:B------:R-:W-:Y:S01]  /*3750*/  LOP3.LUT R0, R16, 0xe0, RZ, 0xc0, !PT ;  /* 0x000000e010007812 */ /* 0x000fe200078ec0ff */
[----:B------:R-:W-:Y:S01]  /*3760*/  ULDC.64 UR4, c[0x4][0x8] ;  /* 0x0100020000047ab9 */ /* 0x000fe20000000a00 */
[----:B------:R-:W-:-:S03]  /*3770*/  LOP3.LUT R24, R24, 0x80000000, RZ, 0xfc, !PT ;  /* 0x8000000018187812 */ /* 0x000fc600078efcff */
[----:B------:R-:W-:Y:S02]  /*3780*/  VIADD R12, R0, 0xffffff80 ;  /* 0xffffff80000c7836 */ /* 0x000fe40000000000 */
[----:B------:R-:W-:-:S03]  /*3790*/  IMAD.MOV.U32 R0, RZ, RZ, R1 ;  /* 0x000000ffff007224 */ /* 0x000fc600078e0001 */
[----:B------:R-:W-:-:S07]  /*37a0*/  SHF.R.U32.HI R12, RZ, 0x5, R12 ;  /* 0x00000005ff0c7819 */ /* 0x000fce000001160c */
.L_x_32:
[----:B------:R-:W-:-:S04]  /*37b0*/  IADD3 R18, P0, R22, UR4, RZ ;  /* 0x0000000416127c10 */ /* 0x000fc8000ff1e0ff */
[----:B------:R-:W-:-:S05]  /*37c0*/  IADD3.X R19, R23, UR5, RZ, P0, !PT ;  /* 0x0000000517137c10 */ /* 0x000fca00087fe4ff */
[----:B------:R0:W2:Y:S01]  /*37d0*/  LDG.E.CONSTANT R25, desc[UR6][R18.64] ;  /* 0x0000000612197981 */ /* 0x0000a2000c1e9900 */
[----:B------:R-:W-:-:S04]  /*37e0*/  IADD3 R22, P2, R22, 0x4, RZ ;  /* 0x0000000416167810 */ /* 0x000fc80007f5e0ff */
[----:B------:R-:W-:Y:S02]  /*37f0*/  ISETP.NE.U32.AND P0, PT, R22, 0x18, PT ;  /* 0x000000181600780c */ /* 0x000fe40003f05070 */
[----:B------:R-:W-:Y:S01]  /*3800*/  IADD3.X R23, RZ, R23, RZ, P2, !PT ;  /* 0x00000017ff177210 */ /* 0x000fe200017fe4ff */
        /* <DEDUP_REMOVED lines=34> */
[----:B------:R-:W1:Y:S01]  /*3a30*/  F2F.F32.F64 R22, R22 ;  /* 0x0000001600167310 */ /* 0x000e620000301000 */
[----:B------:R-:W-:Y:S01]  /*3a40*/  IMAD.MOV R0, RZ, RZ, -R12 ;  /* 0x000000ffff007224 */ /* 0x000fe200078e0a0c */
[----:B------:R-:W-:-:S04]  /*3a50*/  ISETP.GE.AND P0, PT, R17, RZ, PT ;  /* 0x000000ff1100720c */ /* 0x000fc80003f06270 */
[----:B------:R-:W-:Y:S02]  /*3a60*/  @!P2 MOV R12, R0 ;  /* 0x00000000000ca202 */ /* 0x000fe40000000f00 */
[----:B01----:R-:W-:-:S07]  /*3a70*/  FSEL R16, -R22, R22, !P0 ;  /* 0x0000001616107208 */ /* 0x003fce0004000100 */
.L_x_31:
[----:B------:R-:W-:Y:S05]  /*3a80*/  BSYNC B0 ;  /* 0x0000000000007941 */ /* 0x000fea0003800000 */
.L_x_30:
[----:B------:R-:W-:Y:S01]  /*3a90*/  LOP3.LUT R0, R12, 0x1, RZ, 0xc0, !PT ;  /* 0x000000010c007812 */ /* 0x000fe200078ec0ff */
        /* <DEDUP_REMOVED lines=9> */
[----:B------:R-:W-:Y:S01]  /*3b30*/  @P0 IMAD.MOV.U32 R19, RZ, RZ, 0x37cbac00 ;  /* 0x37cbac00ff130424 */ /* 0x000fe200078e00ff */
[----:B------:R-:W-:Y:S01]  /*3b40*/  @P0 MOV R18, 0xbeffffff ;  /* 0xbeffffff00120802 */ /* 0x000fe20000000f00 */
[----:B------:R-:W-:Y:S02]  /*3b50*/  @P0 IMAD.MOV.U32 R17, RZ, RZ, 0x3d2aaabb ;  /* 0x3d2aaabbff110424 */ /* 0x000fe400078e00ff */
        /* <DEDUP_REMOVED lines=21> */
.L_x_35:
[----:B------:R-:W-:-:S04]  /*3cb0*/  IADD3 R18, P0, R13, UR4, RZ ;  /* 0x000000040d127c10 */ /* 0x000fc8000ff1e0ff */
[----:B------:R-:W-:-:S05]  /*3cc0*/  IADD3.X R19, R26, UR5, RZ, P0, !PT ;  /* 0x000000051a137c10 */ /* 0x000fca00087fe4ff */
        /* <DEDUP_REMOVED lines=42> */
.L_x_34:
[----:B------:R-:W-:Y:S05]  /*3f70*/  BSYNC B0 ;  /* 0x0000000000007941 */ /* 0x000fea0003800000 */
.L_x_33:
[----:B------:R-:W-:Y:S01]  /*3f80*/  LOP3.LUT R0, R13, 0x1, RZ, 0xc0, !PT ;  /* 0x000000010d007812 */ /* 0x000fe200078ec0ff */
[----:B------:R-:W-:Y:S01]  /*3f90*/  FMUL R19, R27, R20 ;  /* 0x000000141b137220 */ /* 0x000fe20000400000 */
[----:B------:R-:W-:Y:S01]  /*3fa0*/  FMUL.FTZ R16, R14, R14 ;  /* 0x0000000e0e107220 */ /* 0x000fe20000410000 */
[----:B------:R-:W-:Y:S01]  /*3fb0*/  IMAD.MOV.U32 R17, RZ, RZ, 0x3c0885e4 ;  /* 0x3c0885e4ff117424 */ /* 0x000fe200078e00ff */
[----:B------:R-:W-:Y:S01]  /*3fc0*/  ISETP.NE.U32.AND P0, PT, R0, 0x1, PT ;  /* 0x000000010000780c */ /* 0x000fe20003f05070 */
[C---:B------:R-:W-:Y:S01]  /*3fd0*/  FMUL R0, R19.reuse, 0.63661974668502807617 ;  /* 0x3f22f98313007820 */ /* 0x040fe20000400000 */
[----:B------:R-:W-:Y:S01]  /*3fe0*/  FADD.FTZ R18, |R19|, -RZ ;  /* 0x800000ff13127221 */ /* 0x000fe20000010200 */
[----:B------:R-:W-:Y:S01]  /*3ff0*/  VIADD R13, R13, 0x1 ;  /* 0x000000010d0d7836 */ /* 0x000fe20000000000 */
[----:B------:R-:W-:Y:S01]  /*4000*/  BSSY B0, `(.L_x_36) ;  /* 0x0000052000007945 */ /* 0x000fe20003800000 */
[----:B------:R-:W-:Y:S02]  /*4010*/  IMAD.MOV.U32 R15, RZ, RZ, -0x46b2bead ;  /* 0xb94d4153ff0f7424 */ /* 0x000fe400078e00ff */
[----:B------:R-:W0:Y:S01]  /*4020*/  F2I.FTZ.NTZ R0, R0 ;  /* 0x0000000000007305 */ /* 0x000e220000213100 */
[----:B------:R-:W-:-:S02]  /*4030*/  FSETP.GE.AND P3, PT, R18, 105615, PT ;  /* 0x47ce47801200780b */ /* 0x000fc40003f66000 */
[----:B------:R-:W-:Y:S02]  /*4040*/  LOP3.LUT P4, RZ, R13, 0x2, RZ, 0xc0, !PT ;  /* 0x000000020dff7812 */ /* 0x000fe4000788c0ff */
[----:B------:R-:W-:Y:S01]  /*4050*/  FSEL R13, R14, 1, !P0 ;  /* 0x3f8000000e0d7808 */ /* 0x000fe20004000000 */
[----:B------:R-:W-:Y:S01]  /*4060*/  @P0 IMAD.MOV.U32 R23, RZ, RZ, 0x37cbac00 ;  /* 0x37cbac00ff170424 */ /* 0x000fe200078e00ff */
[----:B------:R-:W-:Y:S02]  /*4070*/  @P0 MOV R17, 0x3d2aaabb ;  /* 0x3d2aaabb00110802 */ /* 0x000fe40000000f00 */
[----:B------:R-:W-:Y:S01]  /*4080*/  FSETP.NEU.AND P2, PT, R18, +INF , PT ;  /* 0x7f8000001200780b */ /* 0x000fe20003f4d000 */
[----:B------:R-:W-:Y:S01]  /*4090*/  @P0 FFMA.FTZ R15, R16, R23, -0.0013887860113754868507 ;  /* 0xbab607ed100f0423 */ /* 0x000fe20000010017 */
[----:B------:R-:W-:Y:S02]  /*40a0*/  IMAD.MOV.U32 R23, RZ, RZ, -0x41d55558 ;  /* 0xbe2aaaa8ff177424 */ /* 0x000fe400078e00ff */
[----:B------:R-:W-:-:S02]  /*40b0*/  @P0 IMAD.MOV.U32 R23, RZ, RZ, -0x41000001 ;  /* 0xbeffffffff170424 */ /* 0x000fc400078e00ff */
[C---:B------:R-:W-:Y:S01]  /*40c0*/  FFMA.FTZ R15, R16.reuse, R15, R17 ;  /* 0x0000000f100f7223 */ /* 0x040fe20000010011 */
[----:B0-----:R-:W-:Y:S01]  /*40d0*/  I2FP.F32.S32 R26, R0 ;  /* 0x00000000001a7245 */ /* 0x001fe20000201400 */
[----:B------:R-:W-:Y:S02]  /*40e0*/  IMAD.MOV.U32 R18, RZ, RZ, R0 ;  /* 0x000000ffff127224 */ /* 0x000fe400078e0000 */
[C---:B------:R-:W-:Y:S01]  /*40f0*/  FFMA.FTZ R14, R16.reuse, R15, R23 ;  /* 0x0000000f100e7223 */ /* 0x040fe20000010017 */
[----:B------:R-:W-:Y:S01]  /*4100*/  FFMA.FTZ R16, R16, R13, RZ ;  /* 0x0000000d10107223 */ /* 0x000fe200000100ff */
[----:B------:R-:W-:-:S03]  /*4110*/  FFMA.FTZ R17, R26, -1.5707962512969970703, R19 ;  /* 0xbfc90fda1a117823 */ /* 0x000fc60000010013 */
[----:B------:R-:W-:Y:S01]  /*4120*/  FFMA.FTZ R13, R16, R14, R13 ;  /* 0x0000000e100d7223 */ /* 0x000fe2000001000d */
[----:B------:R-:W-:-:S03]  /*4130*/  FFMA.FTZ R17, R26, -7.5497894158615963534e-08, R17 ;  /* 0xb3a221681a117823 */ /* 0x000fc60000010011 */
        /* <DEDUP_REMOVED lines=10> */
[----:B------:R-:W-:Y:S02]  /*41e0*/  CS2R R22, SRZ ;  /* 0x0000000000167805 */ /* 0x000fe4000001ff00 */
[----:B------:R-:W-:Y:S01]  /*41f0*/  LOP3.LUT R0, R15, 0xe0, RZ, 0xc0, !PT ;  /* 0x000000e00f007812 */ /* 0x000fe200078ec0ff */
[----:B------:R-:W-:Y:S01]  /*4200*/  ULDC.64 UR4, c[0x4][0x8] ;  /* 0x0100020000047ab9 */ /* 0x000fe20000000a00 */
[----:B------:R-:W-:-:S03]  /*4210*/  LOP3.LUT R24, R24, 0x80000000, RZ, 0xfc, !PT ;  /* 0x8000000018187812 */ /* 0x000fc600078efcff */
[----:B------:R-:W-:Y:S02]  /*4220*/  VIADD R14, R0, 0xffffff80 ;  /* 0xffffff80000e7836 */ /* 0x000fe40000000000 */
[----:B------:R-:W-:-:S03]  /*4230*/  IMAD.MOV.U32 R0, RZ, RZ, R1 ;  /* 0x000000ffff007224 */ /* 0x000fc600078e0001 */
[----:B------:R-:W-:-:S07]  /*4240*/  SHF.R.U32.HI R14, RZ, 0x5, R14 ;  /* 0x00000005ff0e7819 */ /* 0x000fce000001160e */
.L_x_38:
        /* <DEDUP_REMOVED lines=12> */
[----:B0-----:R-:W-:-:S03]  /*4310*/  IADD3 R0, R0, 0x4, RZ ;  /* 0x0000000400007810 */ /* 0x001fc60007ffe0ff */
        /* <DEDUP_REMOVED lines=22> */
[----:B------:R-:W-:Y:S02]  /*4480*/  ISETP.GE.AND P0, PT, R19, RZ, PT ;  /* 0x000000ff1300720c */ /* 0x000fe40003f06270 */
[----:B------:R-:W-:Y:S01]  /*4490*/  SHF.R.U32.HI R23, RZ, 0x1e, R0 ;  /* 0x0000001eff177819 */ /* 0x000fe20000011600 */
[----:B-1----:R-:W-:-:S03]  /*44a0*/  DMUL R16, R14, UR4 ;  /* 0x000000040e107c28 */ /* 0x002fc60008000000 */
[C---:B------:R-:W-:Y:S02]  /*44b0*/  LEA.HI R0, R22.reuse, R23, RZ, 0x1 ;  /* 0x0000001716007211 */ /* 0x040fe400078f08ff */
[----:B------:R-:W-:-:S05]  /*44c0*/  LOP3.LUT R24, R22, R19, RZ, 0x3c, !PT ;  /* 0x0000001316187212 */ /* 0x000fca00078e3cff */
[----:B------:R-:W1:Y:S01]  /*44d0*/  F2F.F32.F64 R16, R16 ;  /* 0x0000001000107310 */ /* 0x000e620000301000 */
[----:B------:R-:W-:Y:S01]  /*44e0*/  ISETP.GE.AND P4, PT, R24, RZ, PT ;  /* 0x000000ff1800720c */ /* 0x000fe20003f86270 */
[----:B------:R-:W-:-:S04]  /*44f0*/  IMAD.MOV R22, RZ, RZ, -R0 ;  /* 0x000000ffff167224 */ /* 0x000fc800078e0a00 */
[----:B------:R-:W-:Y:S01]  /*4500*/  @!P0 IMAD.MOV.U32 R0, RZ, RZ, R22 ;  /* 0x000000ffff008224 */ /* 0x000fe200078e0016 */
[----:B01----:R-:W-:-:S07]  /*4510*/  FSEL R14, -R16, R16, !P4 ;  /* 0x00000010100e7208 */ /* 0x003fce0006000100 */
.L_x_37:
[----:B------:R-:W-:Y:S05]  /*4520*/  BSYNC B0 ;  /* 0x0000000000007941 */ /* 0x000fea0003800000 */
.L_x_36:
        /* <DEDUP_REMOVED lines=8> */
[----:B------:R-:W-:Y:S01]  /*45b0*/  MOV R28, 0x3c0885e4 ;  /* 0x3c0885e4001c7802 */ /* 0x000fe20000000f00 */
[----:B------:R-:W-:Y:S01]  /*45c0*/  IMAD.MOV.U32 R22, RZ, RZ, -0x41d55558 ;  /* 0xbe2aaaa8ff167424 */ /* 0x000fe200078e00ff */
[----:B------:R-:W-:Y:S01]  /*45d0*/  FSEL R14, R14, 1, P0 ;  /* 0x3f8000000e0e7808 */ /* 0x000fe20000000000 */
        /* <DEDUP_REMOVED lines=14> */
[----:B------:R-:W-:-:S03]  /*46c0*/  FFMA.FTZ R27, R16, -7.5497894158615963534e-08, R27 ;  /* 0xb3a22168101b7823 */ /* 0x000fc6000001001b */
[----:B------:R-:W-:Y:S01]  /*46d0*/  @P6 FFMA.FTZ R14, R14, -1, RZ ;  /* 0xbf8000000e0e6823 */ /* 0x000fe200000100ff */
[----:B------:R-:W-:Y:S01]  /*46e0*/  FFMA.FTZ R27, R16, -5.3903029534742383927e-15, R27 ;  /* 0xa7c234c5101b7823 */ /* 0x000fe2000001001b */
[----:B------:R-:W-:-:S03]  /*46f0*/  IMAD.MOV.U32 R16, RZ, RZ, R15 ;  /* 0x000000ffff107224 */ /* 0x000fc600078e000f */
[----:B------:R-:W-:Y:S01]  /*4700*/  IMAD.MOV.U32 R25, RZ, RZ, R27 ;  /* 0x000000ffff197224 */ /* 0x000fe200078e001b */
        /* <DEDUP_REMOVED lines=14> */
[----:B------:R-:W-:-:S05]  /*47f0*/  SHF.R.U32.HI R22, RZ, 0x5, R22 ;  /* 0x00000005ff167819 */ /* 0x000fca0000011616 */
[----:B------:R0:W-:Y:S02]  /*4800*/  STL [R1+0x20], R22 ;  /* 0x0000201601007387 */ /* 0x0001e40000100800 */
.L_x_41:
[----:B0-----:R-:W-:-:S04]  /*4810*/  IADD3 R22, P0, R15, UR4, RZ ;  /* 0x000000040f167c10 */ /* 0x001fc8000ff1e0ff */
        /* <DEDUP_REMOVED lines=13> */
[----:B------:R-:W2:Y:S01]  /*48f0*/  LDL.LU R29, [R1+0x20] ;  /* 0x00002000011d7983 */ /* 0x000ea20000300800 */
[----:B------:R-:W-:-:S03]  /*4900*/  SHF.R.U32.HI R24, RZ, 0x17, R17 ;  /* 0x00000017ff187819 */ /* 0x000fc60000011611 */
[----:B------:R0:W-:Y:S01]  /*4910*/  STL [R1+0x18], R28 ;  /* 0x0000181c01007387 */ /* 0x0001e20000100800 */
[----:B------:R-:W-:Y:S01]  /*4920*/  LOP3.LUT P0, R24, R24, 0x1f, RZ, 0xc0, !PT ;  /* 0x0000001f18187812 */ /* 0x000fe2000780c0ff */
[----:B--2---:R-:W-:-:S05]  /*4930*/  IMAD R29, R29, -0x4, R1 ;  /* 0xfffffffc1d1d7824 */ /* 0x004fca00078e0201 */
[----:B------:R-:W2:Y:S07]  /*4940*/  LDL R0, [R29+0x18] ;  /* 0x000018001d007983 */ /* 0x000eae0000100800 */
[----:B------:R-:W3:Y:S04]  /*4950*/  @P0 LDL R15, [R29+0x10] ;  /* 0x000010001d0f0983 */ /* 0x000ee80000100800 */
[----:B------:R-:W4:Y:S01]  /*4960*/  LDL R23, [R29+0x14] ;  /* 0x000014001d177983 */ /* 0x000f220000100800 */
[----:B------:R-:W-:Y:S01]  /*4970*/  @P0 IADD3 R25, -R24, 0x20, RZ ;  /* 0x0000002018190810 */ /* 0x000fe20007ffe1ff */
[----:B------:R-:W-:Y:S01]  /*4980*/  UMOV UR4, 0x54442d19 ;  /* 0x54442d1900047882 */ /* 0x000fe20000000000 */
[----:B------:R-:W-:Y:S01]  /*4990*/  UMOV UR5, 0x3bf921fb ;  /* 0x3bf921fb00057882 */ /* 0x000fe20000000000 */
[----:B--2---:R-:W-:-:S02]  /*49a0*/  @P0 SHF.L.U32 R22, R0, R24, RZ ;  /* 0x0000001800160219 */ /* 0x004fc400000006ff */
[-C--:B---3--:R-:W-:Y:S02]  /*49b0*/  @P0 SHF.R.U32.HI R15, RZ, R25.reuse, R15 ;  /* 0x00000019ff0f0219 */ /* 0x088fe4000001160f */
[----:B----4-:R-:W-:Y:S02]  /*49c0*/  @P0 SHF.R.U32.HI R25, RZ, R25, R23 ;  /* 0x00000019ff190219 */ /* 0x010fe40000011617 */
[----:B------:R-:W-:-:S03]  /*49d0*/  @P0 SHF.L.U32 R24, R23, R24, RZ ;  /* 0x0000001817180219 */ /* 0x000fc600000006ff */
[----:B------:R-:W-:Y:S02]  /*49e0*/  @P0 IMAD.IADD R0, R22, 0x1, R25 ;  /* 0x0000000116000824 */ /* 0x000fe400078e0219 */
[----:B------:R-:W-:Y:S01]  /*49f0*/  @P0 IMAD.IADD R23, R24, 0x1, R15 ;  /* 0x0000000118170824 */ /* 0x000fe200078e020f */
[----:B------:R-:W-:-:S04]  /*4a00*/  ISETP.GE.AND P0, PT, R17, RZ, PT ;  /* 0x000000ff1100720c */ /* 0x000fc80003f06270 */
[C-C-:B------:R-:W-:Y:S02]  /*4a10*/  SHF.L.W.U32.HI R15, R23.reuse, 0x2, R0.reuse ;  /* 0x00000002170f7819 */ /* 0x140fe40000010e00 */
[----:B------:R-:W-:Y:S02]  /*4a20*/  SHF.L.U32 R23, R23, 0x2, RZ ;  /* 0x0000000217177819 */ /* 0x000fe400000006ff */
[----:B------:R-:W-:Y:S02]  /*4a30*/  SHF.R.S32.HI R24, RZ, 0x1f, R15 ;  /* 0x0000001fff187819 */ /* 0x000fe4000001140f */
[----:B------:R-:W-:Y:S02]  /*4a40*/  SHF.R.U32.HI R0, RZ, 0x1e, R0 ;  /* 0x0000001eff007819 */ /* 0x000fe40000011600 */
[C---:B------:R-:W-:Y:S02]  /*4a50*/  LOP3.LUT R22, R24.reuse, R23, RZ, 0x3c, !PT ;  /* 0x0000001718167212 */ /* 0x040fe400078e3cff */
[----:B------:R-:W-:-:S02]  /*4a60*/  LOP3.LUT R23, R24, R15, RZ, 0x3c, !PT ;  /* 0x0000000f18177212 */ /* 0x000fc400078e3cff */
[C---:B------:R-:W-:Y:S02]  /*4a70*/  LOP3.LUT R24, R15.reuse, R17, RZ, 0x3c, !PT ;  /* 0x000000110f187212 */ /* 0x040fe400078e3cff */
[----:B------:R-:W-:Y:S02]  /*4a80*/  LEA.HI R15, R15, R0, RZ, 0x1 ;  /* 0x000000000f0f7211 */ /* 0x000fe400078f08ff */
[----:B------:R-:W1:Y:S01]  /*4a90*/  I2F.F64.S64 R22, R22 ;  /* 0x0000001600167312 */ /* 0x000e620000301c00 */
[----:B------:R-:W-:Y:S02]  /*4aa0*/  ISETP.GE.AND P6, PT, R24, RZ, PT ;  /* 0x000000ff1800720c */ /* 0x000fe40003fc6270 */
[----:B------:R-:W-:-:S04]  /*4ab0*/  IMAD.MOV R0, RZ, RZ, -R15 ;  /* 0x000000ffff007224 */ /* 0x000fc800078e0a0f */
[----:B------:R-:W-:Y:S01]  /*4ac0*/  @!P0 IMAD.MOV.U32 R15, RZ, RZ, R0 ;  /* 0x000000ffff0f8224 */ /* 0x000fe200078e0000 */
[----:B-1----:R-:W-:-:S06]  /*4ad0*/  DMUL R22, R22, UR4 ;  /* 0x0000000416167c28 */ /* 0x002fcc0008000000 */
[----:B------:R-:W1:Y:S02]  /*4ae0*/  F2F.F32.F64 R25, R22 ;  /* 0x0000001600197310 */ /* 0x000e640000301000 */
[----:B01----:R-:W-:-:S07]  /*4af0*/  FSEL R25, -R25, R25, !P6 ;  /* 0x0000001919197208 */ /* 0x003fce0007000100 */
.L_x_40:
[----:B------:R-:W-:Y:S05]  /*4b00*/  BSYNC B0 ;  /* 0x0000000000007941 */ /* 0x000fea0003800000 */
.L_x_39:
[----:B------:R-:W-:Y:S01]  /*4b10*/  LOP3.LUT R0, R15, 0x1, RZ, 0xc0, !PT ;  /* 0x000000010f007812 */ /* 0x000fe200078ec0ff */
[----:B------:R-:W-:Y:S01]  /*4b20*/  FMUL.FTZ R22, R25, R25 ;  /* 0x0000001919167220 */ /* 0x000fe20000410000 */
[----:B------:R-:W-:Y:S01]  /*4b30*/  IMAD.MOV.U32 R23, RZ, RZ, 0x3c0885e4 ;  /* 0x3c0885e4ff177424 */ /* 0x000fe200078e00ff */
[----:B------:R-:W-:Y:S01]  /*4b40*/  LOP3.LUT P6, RZ, R15, 0x2, RZ, 0xc0, !PT ;  /* 0x000000020fff7812 */ /* 0x000fe200078cc0ff */
[----:B------:R-:W-:Y:S01]  /*4b50*/  IMAD.MOV.U32 R24, RZ, RZ, -0x46b2bead ;  /* 0xb94d4153ff187424 */ /* 0x000fe200078e00ff */
[----:B------:R-:W-:Y:S01]  /*4b60*/  ISETP.NE.U32.AND P0, PT, R0, 0x1, PT ;  /* 0x000000010000780c */ /* 0x000fe20003f05070 */
[----:B------:R-:W-:Y:S01]  /*4b70*/  IMAD.MOV.U32 R0, RZ, RZ, -0x41d55558 ;  /* 0xbe2aaaa8ff007424 */ /* 0x000fe200078e00ff */
[----:B------:R-:W-:Y:S02]  /*4b80*/  BSSY B0, `(.L_x_42) ;  /* 0x0000049000007945 */ /* 0x000fe40003800000 */
[----:B------:R-:W-:-:S09]  /*4b90*/  FSEL R15, R25, 1, P0 ;  /* 0x3f800000190f7808 */ /* 0x000fd20000000000 */
[----:B------:R-:W-:Y:S01]  /*4ba0*/  @!P0 IMAD.MOV.U32 R29, RZ, RZ, 0x37cbac00 ;  /* 0x37cbac00ff1d8424 */ /* 0x000fe200078e00ff */
[----:B------:R-:W-:Y:S01]  /*4bb0*/  @!P0 MOV R23, 0x3d2aaabb ;  /* 0x3d2aaabb00178802 */ /* 0x000fe20000000f00 */
[----:B------:R-:W-:Y:S02]  /*4bc0*/  @!P0 IMAD.MOV.U32 R0, RZ, RZ, -0x41000001 ;  /* 0xbeffffffff008424 */ /* 0x000fe400078e00ff */
[----:B------:R-:W-:-:S04]  /*4bd0*/  @!P0 FFMA.FTZ R24, R22, R29, -0.0013887860113754868507 ;  /* 0xbab607ed16188423 */ /* 0x000fc8000001001d */
[C---:B------:R-:W-:Y:S01]  /*4be0*/  FFMA.FTZ R23, R22.reuse, R24, R23 ;  /* 0x0000001816177223 */ /* 0x040fe20000010017 */
[----:B------:R-:W-:-:S03]  /*4bf0*/  FFMA.FTZ R24, R22, R15, RZ ;  /* 0x0000000f16187223 */ /* 0x000fc600000100ff */
        /* <DEDUP_REMOVED lines=17> */
[----:B------:R-:W-:-:S05]  /*4d10*/  SHF.R.U32.HI R22, RZ, 0x5, R22 ;  /* 0x00000005ff167819 */ /* 0x000fca0000011616 */
[----:B------:R0:W-:Y:S02]  /*4d20*/  STL [R1+0x20], R22 ;  /* 0x0000201601007387 */ /* 0x0001e40000100800 */
.L_x_44:
[----:B0-----:R-:W-:-:S04]  /*4d30*/  IADD3 R22, P0, R18, UR4, RZ ;  /* 0x0000000412167c10 */ /* 0x001fc8000ff1e0ff */
        /* <DEDUP_REMOVED lines=13> */
[----:B------:R-:W2:Y:S01]  /*4e10*/  LDL.LU R29, [R1+0x20] ;  /* 0x00002000011d7983 */ /* 0x000ea20000300800 */
[----:B------:R-:W-:-:S03]  /*4e20*/  LOP3.LUT P0, R26, R26, 0x1f, RZ, 0xc0, !PT ;  /* 0x0000001f1a1a7812 */ /* 0x000fc6000780c0ff */
[----:B------:R0:W-:Y:S01]  /*4e30*/  STL [R1+0x18], R28 ;  /* 0x0000181c01007387 */ /* 0x0001e20000100800 */
[----:B--2---:R-:W-:-:S09]  /*4e40*/  IMAD R24, R29, -0x4, R1 ;  /* 0xfffffffc1d187824 */ /* 0x004fd200078e0201 */
[----:B------:R-:W2:Y:S04]  /*4e50*/  @P0 LDL R25, [R24+0x10] ;  /* 0x0000100018190983 */ /* 0x000ea80000100800 */
[----:B------:R-:W3:Y:S04]  /*4e60*/  LDL R23, [R24+0x14] ;  /* 0x0000140018177983 */ /* 0x000ee80000100800 */
[----:B------:R-:W4:Y:S01]  /*4e70*/  LDL R0, [R24+0x18] ;  /* 0x0000180018007983 */ /* 0x000f220000100800 */
[----:B------:R-:W-:Y:S01]  /*4e80*/  @P0 IADD3 R22, -R26, 0x20, RZ ;  /* 0x000000201a160810 */ /* 0x000fe20007ffe1ff */
[----:B------:R-:W-:Y:S01]  /*4e90*/  UMOV UR4, 0x54442d19 ;  /* 0x54442d1900047882 */ /* 0x000fe20000000000 */
[----:B------:R-:W-:Y:S01]  /*4ea0*/  UMOV UR5, 0x3bf921fb ;  /* 0x3bf921fb00057882 */ /* 0x000fe20000000000 */
[----:B------:R-:W-:-:S02]  /*4eb0*/  ISETP.GE.AND P2, PT, R19, RZ, PT ;  /* 0x000000ff1300720c */ /* 0x000fc40003f46270 */
[-C--:B--2---:R-:W-:Y:S02]  /*4ec0*/  @P0 SHF.R.U32.HI R29, RZ, R22.reuse, R25 ;  /* 0x00000016ff1d0219 */ /* 0x084fe40000011619 */
[----:B---3--:R-:W-:Y:S02]  /*4ed0*/  @P0 SHF.R.U32.HI R25, RZ, R22, R23 ;  /* 0x00000016ff190219 */ /* 0x008fe40000011617 */
[-C--:B------:R-:W-:Y:S02]  /*4ee0*/  @P0 SHF.L.U32 R22, R23, R26.reuse, RZ ;  /* 0x0000001a17160219 */ /* 0x080fe400000006ff */
[----:B----4-:R-:W-:-:S03]  /*4ef0*/  @P0 SHF.L.U32 R18, R0, R26, RZ ;  /* 0x0000001a00120219 */ /* 0x010fc600000006ff */
[----:B------:R-:W-:Y:S01]  /*4f00*/  @P0 IMAD.IADD R23, R22, 0x1, R29 ;  /* 0x0000000116170824 */ /* 0x000fe200078e021d */
[----:B------:R-:W-:-:S04]  /*4f10*/  @P0 IADD3 R0, R18, R25, RZ ;  /* 0x0000001912000210 */ /* 0x000fc80007ffe0ff */
        /* <DEDUP_REMOVED lines=11> */
[----:B------:R-:W-:Y:S01]  /*4fd0*/  ISETP.GE.AND P0, PT, R19, RZ, PT ;  /* 0x000000ff1300720c */ /* 0x000fe20003f06270 */
[----:B------:R-:W-:-:S04]  /*4fe0*/  IMAD.MOV R0, RZ, RZ, -R18 ;  /* 0x000000ffff007224 */ /* 0x000fc800078e0a12 */
[----:B------:R-:W-:Y:S01]  /*4ff0*/  @!P2 IMAD.MOV.U32 R18, RZ, RZ, R0 ;  /* 0x000000ffff12a224 */ /* 0x000fe200078e0000 */
[----:B01----:R-:W-:-:S07]  /*5000*/  FSEL R26, -R24, R24, !P0 ;  /* 0x00000018181a7208 */ /* 0x003fce0004000100 */
.L_x_43:
[----:B------:R-:W-:Y:S05]  /*5010*/  BSYNC B0 ;  /* 0x0000000000007941 */ /* 0x000fea0003800000 */
.L_x_42:
        /* <DEDUP_REMOVED lines=9> */
[----:B------:R-:W-:-:S05]  /*50b0*/  FSEL R18, R26, 1, !P0 ;  /* 0x3f8000001a127808 */ /* 0x000fca0004000000 */
[C---:B------:R-:W-:Y:S02]  /*50c0*/  FFMA.FTZ R25, R19.reuse, R18, RZ ;  /* 0x0000001213197223 */ /* 0x040fe400000100ff */
[----:B------:R-:W-:Y:S01]  /*50d0*/  @P0 MOV R28, 0x37cbac00 ;  /* 0x37cbac00001c0802 */ /* 0x000fe20000000f00 */
[----:B------:R-:W-:Y:S02]  /*50e0*/  @P0 IMAD.MOV.U32 R24, RZ, RZ, 0x3d2aaabb ;  /* 0x3d2aaabbff180424 */ /* 0x000fe400078e00ff */
[----:B------:R-:W-:Y:S02]  /*50f0*/  @P0 IMAD.MOV.U32 R0, RZ, RZ, -0x41000001 ;  /* 0xbeffffffff000424 */ /* 0x000fe400078e00ff */
[----:B------:R-:W-:-:S04]  /*5100*/  @P0 FFMA.FTZ R22, R19, R28, -0.0013887860113754868507 ;  /* 0xbab607ed13160423 */ /* 0x000fc8000001001c */
        /* <DEDUP_REMOVED lines=19> */
.L_x_47:
        /* <DEDUP_REMOVED lines=45> */
.L_x_46:
[----:B------:R-:W-:Y:S05]  /*5510*/  BSYNC B0 ;  /* 0x0000000000007941 */ /* 0x000fea0003800000 */
.L_x_45:
[----:B------:R-:W0:Y:S01]  /*5520*/  S2R R26, SR_TID.X ;  /* 0x00000000001a7919 */ /* 0x000e220000002100 */
[----:B------:R-:W1:Y:S01]  /*5530*/  S2UR UR5, SR_CgaCtaId ;  /* 0x00000000000579c3 */ /* 0x000e620000008800 */
[----:B------:R-:W-:Y:S01]  /*5540*/  UMOV UR4, 0x400 ;  /* 0x0000040000047882 */ /* 0x000fe20000000000 */
[----:B------:R-:W2:Y:S06]  /*5550*/  S2R R29, SR_CTAID.X ;  /* 0x00000000001d7919 */ /* 0x000eac0000002500 */
[----:B------:R-:W3:Y:S01]  /*5560*/  LDC.64 R22, c[0x0][0x220] ;  /* 0x00008800ff167b82 */ /* 0x000ee20000000a00 */
[----:B-1----:R-:W-:Y:S01]  /*5570*/  UPRMT UR4, UR5, 0x654, UR4 ;  /* 0x0000065405047896 */ /* 0x002fe20008000004 */
[C---:B0-----:R-:W-:Y:S01]  /*5580*/  IMAD.SHL.U32 R19, R26.reuse, 0x2, RZ ;  /* 0x000000021a137824 */ /* 0x041fe200078e00ff */
[----:B------:R-:W-:Y:S01]  /*5590*/  LOP3.LUT R26, R26, 0x7f, RZ, 0xc0, !PT ;  /* 0x0000007f1a1a7812 */ /* 0x000fe200078ec0ff */
[----:B--2---:R-:W-:-:S03]  /*55a0*/  IMAD.SHL.U32 R28, R29, 0x100, RZ ;  /* 0x000001001d1c7824 */ /* 0x004fc600078e00ff */
[----:B------:R-:W-:-:S04]  /*55b0*/  LOP3.LUT R19, R19, 0xfe, RZ, 0xc0, !PT ;  /* 0x000000fe13137812 */ /* 0x000fc800078ec0ff */
[C---:B------:R-:W-:Y:S02]  /*55c0*/  PRMT R24, R19.reuse, 0x6540, R29 ;  /* 0x0000654013187816 */ /* 0x040fe4000000001d */
[----:B------:R-:W-:Y:S02]  /*55d0*/  LEA R19, R19, UR4, 0x2 ;  /* 0x0000000413137c11 */ /* 0x000fe4000f8e10ff */
[----:B------:R-:W-:Y:S02]  /*55e0*/  SHF.R.S32.HI R0, RZ, 0x1f, R24 ;  /* 0x0000001fff007819 */ /* 0x000fe40000011418 */
[----:B------:R-:W-:Y:S01]  /*55f0*/  SHF.R.S32.HI R28, RZ, 0x1f, R28 ;  /* 0x0000001fff1c7819 */ /* 0x000fe2000001141c */
[----:B------:R0:W-:Y:S01]  /*5600*/  STS.64 [R19], R2 ;  /* 0x0000000213007388 */ /* 0x0001e20000000a00 */
[----:B------:R-:W-:-:S04]  /*5610*/  LEA.HI R0, R0, R24, RZ, 0x2 ;  /* 0x0000001800007211 */ /* 0x000fc800078f10ff */
[----:B------:R-:W-:Y:S02]  /*5620*/  LOP3.LUT R17, R0, 0xfffffffc, RZ, 0xc0, !PT ;  /* 0xfffffffc00117812 */ /* 0x000fe400078ec0ff */
[----:B------:R-:W-:-:S03]  /*5630*/  SHF.R.S32.HI R0, RZ, 0x2, R0 ;  /* 0x00000002ff007819 */ /* 0x000fc60000011400 */
[----:B------:R-:W-:Y:S01]  /*5640*/  IMAD.IADD R17, R24, 0x1, -R17 ;  /* 0x0000000118117824 */ /* 0x000fe200078e0a11 */
[----:B0-----:R-:W-:-:S03]  /*5650*/  PRMT R2, R26, 0x6540, R29 ;  /* 0x000065401a027816 */ /* 0x001fc6000000001d */
[----:B------:R-:W-:Y:S01]  /*5660*/  IMAD R0, R0, 0x24, R17 ;  /* 0x0000002400007824 */ /* 0x000fe200078e0211 */
[----:B------:R-:W-:Y:S02]  /*5670*/  LEA R17, R26, UR4, 0x2 ;  /* 0x000000041a117c11 */ /* 0x000fe4000f8e10ff */
[----:B------:R-:W-:Y:S01]  /*5680*/  LOP3.LUT R26, R2, 0x80, RZ, 0xfc, !PT ;  /* 0x00000080021a7812 */ /* 0x000fe200078efcff */
[----:B---3--:R-:W-:Y:S01]  /*5690*/  IMAD.WIDE R22, R0, 0x4, R22 ;  /* 0x0000000400167825 */ /* 0x008fe200078e0216 */
[C---:B------:R-:W-:Y:S02]  /*56a0*/  LEA.HI R29, R28.reuse, R2, RZ, 0x2 ;  /* 0x000000021c1d7211 */ /* 0x040fe400078f10ff */
[----:B------:R-:W-:Y:S02]  /*56b0*/  LEA.HI R28, R28, R26, RZ, 0x2 ;  /* 0x0000001a1c1c7211 */ /* 0x000fe400078f10ff */
[----:B------:R0:W-:Y:S01]  /*56c0*/  @!P1 STG.E.64 desc[UR6][R22.64], R20 ;  /* 0x0000001416009986 */ /* 0x0001e2000c101b06 */
[----:B------:R-:W-:Y:S01]  /*56d0*/  BAR.SYNC.DEFER_BLOCKING 0x0 ;  /* 0x0000000000007b1d */ /* 0x000fe20000010000 */
[----:B------:R-:W-:-:S02]  /*56e0*/  LOP3.LUT R3, R28, 0xfffffffc, RZ, 0xc0, !PT ;  /* 0xfffffffc1c037812 */ /* 0x000fc400078ec0ff */
[----:B------:R-:W-:Y:S02]  /*56f0*/  ISETP.GE.AND P3, PT, R2, 0x100, PT ;  /* 0x000001000200780c */ /* 0x000fe40003f66270 */
[----:B------:R-:W-:Y:S02]  /*5700*/  SHF.R.S32.HI R28, RZ, 0x2, R28 ;  /* 0x00000002ff1c7819 */ /* 0x000fe4000001141c */
[----:B------:R-:W-:Y:S01]  /*5710*/  ISETP.GE.AND P4, PT, R26, 0x100, PT ;  /* 0x000001001a00780c */ /* 0x000fe20003f86270 */
[----:B0-----:R-:W0:Y:S01]  /*5720*/  LDC.64 R22, c[0x0][0x228] ;  /* 0x00008a00ff167b82 */ /* 0x001e220000000a00 */
[----:B------:R-:W-:Y:S02]  /*5730*/  LOP3.LUT R21, R29, 0xfffffffc, RZ, 0xc0, !PT ;  /* 0xfffffffc1d157812 */ /* 0x000fe400078ec0ff */
[----:B------:R-:W-:-:S03]  /*5740*/  SHF.R.S32.HI R29, RZ, 0x2, R29 ;  /* 0x00000002ff1d7819 */ /* 0x000fc6000001141d */
[----:B------:R-:W-:Y:S02]  /*5750*/  IMAD.IADD R2, R2, 0x1, -R21 ;  /* 0x0000000102027824 */ /* 0x000fe400078e0a15 */
[----:B------:R-:W-:Y:S02]  /*5760*/  IMAD.IADD R21, R26, 0x1, -R3 ;  /* 0x000000011a157824 */ /* 0x000fe400078e0a03 */
[----:B------:R-:W-:Y:S02]  /*5770*/  IMAD R3, R29, 0x24, R2 ;  /* 0x000000241d037824 */ /* 0x000fe400078e0202 */
[----:B------:R-:W-:Y:S01]  /*5780*/  IMAD R2, R28, 0x24, R21 ;  /* 0x000000241c027824 */ /* 0x000fe200078e0215 */
[----:B------:R-:W1:Y:S04]  /*5790*/  LDS R24, [R17] ;  /* 0x0000000011187984 */ /* 0x000e680000000800 */
[----:B------:R-:W2:Y:S01]  /*57a0*/  LDS R25, [R17+0x200] ;  /* 0x0002000011197984 */ /* 0x000ea20000000800 */
[----:B0-----:R-:W-:-:S04]  /*57b0*/  IMAD.WIDE R20, R3, 0x4, R22 ;  /* 0x0000000403147825 */ /* 0x001fc800078e0216 */
[----:B------:R-:W-:Y:S01]  /*57c0*/  IMAD.WIDE R22, R2, 0x4, R22 ;  /* 0x0000000402167825 */ /* 0x000fe200078e0216 */
[----:B-1----:R0:W-:Y:S04]  /*57d0*/  @!P3 STG.E desc[UR6][R20.64], R24 ;  /* 0x000000181400b986 */ /* 0x0021e8000c101906 */
[----:B--2---:R1:W-:Y:S01]  /*57e0*/  @!P4 STG.E desc[UR6][R22.64], R25 ;  /* 0x000000191600c986 */ /* 0x0043e2000c101906 */
[----:B------:R-:W-:Y:S08]  /*57f0*/  BAR.SYNC.DEFER_BLOCKING 0x0 ;  /* 0x0000000000007b1d */ /* 0x000ff00000010000 */
[----:B0-----:R-:W0:Y:S08]  /*5800*/  LDC.64 R20, c[0x0][0x230] ;  /* 0x00008c00ff147b82 */ /* 0x001e300000000a00 */
[----:B-1----:R-:W1:Y:S01]  /*5810*/  LDC.64 R24, c[0x0][0x248] ;  /* 0x00009200ff187b82 */ /* 0x002e620000000a00 */
[----:B------:R0:W-:Y:S07]  /*5820*/  STS.64 [R19], R4 ;  /* 0x0000000413007388 */ /* 0x0001ee0000000a00 */
[----:B------:R-:W-:Y:S01]  /*5830*/  BAR.SYNC.DEFER_BLOCKING 0x0 ;  /* 0x0000000000007b1d */ /* 0x000fe20000010000 */
[----:B0-----:R-:W-:-:S04]  /*5840*/  IMAD.WIDE R4, R3, 0x4, R20 ;  /* 0x0000000403047825 */ /* 0x001fc800078e0214 */
[----:B------:R-:W-:Y:S01]  /*5850*/  IMAD.WIDE R20, R2, 0x4, R20 ;  /* 0x0000000402147825 */ /* 0x000fe200078e0214 */
[----:B------:R-:W0:Y:S04]  /*5860*/  LDS R29, [R17] ;  /* 0x00000000111d7984 */ /* 0x000e280000000800 */
[----:B------:R-:W2:Y:S04]  /*5870*/  LDS R26, [R17+0x200] ;  /* 0x00020000111a7984 */ /* 0x000ea80000000800 */
[----:B0-----:R-:W-:Y:S04]  /*5880*/  @!P3 STG.E desc[UR6][R4.64], R29 ;  /* 0x0000001d0400b986 */ /* 0x001fe8000c101906 */
[----:B--2---:R0:W-:Y:S01]  /*5890*/  @!P4 STG.E desc[UR6][R20.64], R26 ;  /* 0x0000001a1400c986 */ /* 0x0041e2000c101906 */
[----:B------:R-:W-:Y:S08]  /*58a0*/  BAR.SYNC.DEFER_BLOCKING 0x0 ;  /* 0x0000000000007b1d */ /* 0x000ff00000010000 */
[----:B0-----:R-:W0:Y:S01]  /*58b0*/  LDC.64 R20, c[0x0][0x240] ;  /* 0x00009000ff147b82 */ /* 0x001e220000000a00 */
[----:B------:R2:W-:Y:S07]  /*58c0*/  STS.64 [R19], R6 ;  /* 0x0000000613007388 */ /* 0x0005ee0000000a00 */
[----:B------:R-:W-:Y:S01]  /*58d0*/  BAR.SYNC.DEFER_BLOCKING 0x0 ;  /* 0x0000000000007b1d */ /* 0x000fe20000010000 */
[----:B0-----:R-:W-:-:S07]  /*58e0*/  IMAD.WIDE R20, R0, 0x4, R20 ;  /* 0x0000000400147825 */ /* 0x001fce00078e0214 */
[----:B--2---:R-:W0:Y:S01]  /*58f0*/  LDC.64 R6, c[0x0][0x238] ;  /* 0x00008e00ff067b82 */ /* 0x004e220000000a00 */
[----:B------:R-:W2:Y:S04]  /*5900*/  LDS R28, [R17] ;  /* 0x00000000111c7984 */ /* 0x000ea80000000800 */
[----:B------:R-:W3:Y:S01]  /*5910*/  LDS R23, [R17+0x200] ;  /* 0x0002000011177984 */ /* 0x000ee20000000800 */
[----:B0-----:R-:W-:-:S04]  /*5920*/  IMAD.WIDE R4, R3, 0x4, R6 ;  /* 0x0000000403047825 */ /* 0x001fc800078e0206 */
[----:B------:R-:W-:Y:S01]  /*5930*/  IMAD.WIDE R6, R2, 0x4, R6 ;  /* 0x0000000402067825 */ /* 0x000fe200078e0206 */
[----:B--2---:R-:W-:Y:S04]  /*5940*/  @!P3 STG.E desc[UR6][R4.64], R28 ;  /* 0x0000001c0400b986 */ /* 0x004fe8000c101906 */
[----:B---3--:R1:W-:Y:S04]  /*5950*/  @!P4 STG.E desc[UR6][R6.64], R23 ;  /* 0x000000170600c986 */ /* 0x0083e8000c101906 */
[----:B------:R0:W-:Y:S01]  /*5960*/  @!P1 STG.E.64 desc[UR6][R20.64], R8 ;  /* 0x0000000814009986 */ /* 0x0001e2000c101b06 */
[----:B------:R-:W-:Y:S01]  /*5970*/  BAR.SYNC.DEFER_BLOCKING 0x0 ;  /* 0x0000000000007b1d */ /* 0x000fe20000010000 */
[----:B-1----:R-:W-:Y:S01]  /*5980*/  IMAD.WIDE R22, R3, 0x4, R24 ;  /* 0x0000000403167825 */ /* 0x002fe200078e0218 */
[----:B------:R-:W-:-:S03]  /*5990*/  LOP3.LUT R6, R16, 0x1, RZ, 0xc0, !PT ;  /* 0x0000000110067812 */ /* 0x000fc600078ec0ff */
[----:B------:R-:W-:Y:S01]  /*59a0*/  IMAD.WIDE R24, R2, 0x4, R24 ;  /* 0x0000000402187825 */ /* 0x000fe200078e0218 */
[----:B------:R-:W-:Y:S02]  /*59b0*/  ISETP.NE.U32.AND P0, PT, R6, 0x1, PT ;  /* 0x000000010600780c */ /* 0x000fe40003f05070 */
[----:B------:R-:W1:Y:S01]  /*59c0*/  LDC.64 R6, c[0x0][0x258] ;  /* 0x00009600ff067b82 */ /* 0x000e620000000a00 */
[----:B0-----:R-:W-:Y:S02]  /*59d0*/  IMAD.MOV.U32 R9, RZ, RZ, -0x46b2bead ;  /* 0xb94d4153ff097424 */ /* 0x001fe400078e00ff */
[----:B------:R-:W-:-:S05]  /*59e0*/  VIADD R16, R16, 0x1 ;  /* 0x0000000110107836 */ /* 0x000fca0000000000 */
[----:B------:R-:W-:Y:S01]  /*59f0*/  LOP3.LUT P2, RZ, R16, 0x2, RZ, 0xc0, !PT ;  /* 0x0000000210ff7812 */ /* 0x000fe2000784c0ff */
[----:B------:R0:W-:Y:S01]  /*5a00*/  STS.64 [R19], R10 ;  /* 0x0000000a13007388 */ /* 0x0001e20000000a00 */
[----:B------:R-:W-:Y:S08]  /*5a10*/  BAR.SYNC.DEFER_BLOCKING 0x0 ;  /* 0x0000000000007b1d */ /* 0x000ff00000010000 */
[----:B0-----:R-:W0:Y:S01]  /*5a20*/  LDC.64 R10, c[0x0][0x250] ;  /* 0x00009400ff0a7b82 */ /* 0x001e220000000a00 */
[----:B------:R-:W2:Y:S04]  /*5a30*/  LDS R29, [R17] ;  /* 0x00000000111d7984 */ /* 0x000ea80000000800 */
[----:B------:R-:W3:Y:S01]  /*5a40*/  LDS R26, [R17+0x200] ;  /* 0x00020000111a7984 */ /* 0x000ee20000000800 */
[----:B0-----:R-:W-:-:S04]  /*5a50*/  IMAD.WIDE R4, R3, 0x4, R10 ;  /* 0x0000000403047825 */ /* 0x001fc800078e020a */
[----:B------:R-:W-:Y:S01]  /*5a60*/  IMAD.WIDE R10, R2, 0x4, R10 ;  /* 0x00000004020a7825 */ /* 0x000fe200078e020a */
[----:B--2---:R-:W-:Y:S04]  /*5a70*/  @!P3 STG.E desc[UR6][R22.64], R29 ;  /* 0x0000001d1600b986 */ /* 0x004fe8000c101906 */
[----:B---3--:R-:W-:Y:S01]  /*5a80*/  @!P4 STG.E desc[UR6][R24.64], R26 ;  /* 0x0000001a1800c986 */ /* 0x008fe2000c101906 */
[----:B------:R-:W-:Y:S06]  /*5a90*/  BAR.SYNC.DEFER_BLOCKING 0x0 ;  /* 0x0000000000007b1d */ /* 0x000fec0000010000 */
[----:B------:R0:W-:Y:S02]  /*5aa0*/  STS.64 [R19], R12 ;  /* 0x0000000c13007388 */ /* 0x0001e40000000a00 */
[----:B------:R-:W-:Y:S01]  /*5ab0*/  BAR.SYNC.DEFER_BLOCKING 0x0 ;  /* 0x0000000000007b1d */ /* 0x000fe20000010000 */
[----:B0-----:R-:W-:-:S06]  /*5ac0*/  HFMA2.MMA R12, -RZ, RZ, 1.0078125, -8.98838043212890625e-05 ;  /* 0x3c0885e4ff0c7435 */ /* 0x001fcc00000001ff */
[----:B------:R-:W-:Y:S01]  /*5ad0*/  @P0 IMAD.MOV.U32 R12, RZ, RZ, 0x3d2aaabb ;  /* 0x3d2aaabbff0c0424 */ /* 0x000fe200078e00ff */
[----:B------:R-:W0:Y:S04]  /*5ae0*/  LDS R21, [R17] ;  /* 0x0000000011157984 */ /* 0x000e280000000800 */
[----:B------:R-:W2:Y:S04]  /*5af0*/  LDS R20, [R17+0x200] ;  /* 0x0002000011147984 */ /* 0x000ea80000000800 */
[----:B0-----:R0:W-:Y:S04]  /*5b00*/  @!P3 STG.E desc[UR6][R4.64], R21 ;  /* 0x000000150400b986 */ /* 0x0011e8000c101906 */
[----:B--2---:R2:W-:Y:S01]  /*5b10*/  @!P4 STG.E desc[UR6][R10.64], R20 ;  /* 0x000000140a00c986 */ /* 0x0045e2000c101906 */
[----:B------:R-:W-:Y:S08]  /*5b20*/  BAR.SYNC.DEFER_BLOCKING 0x0 ;  /* 0x0000000000007b1d */ /* 0x000ff00000010000 */
[----:B0-----:R-:W0:Y:S01]  /*5b30*/  LDC.64 R4, c[0x0][0x260] ;  /* 0x00009800ff047b82 */ /* 0x001e220000000a00 */
[----:B--2---:R-:W-:-:S02]  /*5b40*/  @P0 IMAD.MOV.U32 R11, RZ, RZ, 0x37cbac00 ;  /* 0x37cbac00ff0b0424 */ /* 0x004fc400078e00ff */
[----:B------:R-:W-:Y:S02]  /*5b50*/  IMAD.MOV.U32 R10, RZ, RZ, -0x41d55558 ;  /* 0xbe2aaaa8ff0a7424 */ /* 0x000fe400078e00ff */
[----:B------:R-:W-:Y:S01]  /*5b60*/  @P0 IMAD.MOV.U32 R10, RZ, RZ, -0x41000001 ;  /* 0xbeffffffff0a0424 */ /* 0x000fe200078e00ff */
[----:B------:R2:W-:Y:S02]  /*5b70*/  STS.64 [R19], R14 ;  /* 0x0000000e13007388 */ /* 0x0005e40000000a00 */
[----:B------:R-:W-:Y:S01]  /*5b80*/  BAR.SYNC.DEFER_BLOCKING 0x0 ;  /* 0x0000000000007b1d */ /* 0x000fe20000010000 */
[----:B0-----:R-:W-:-:S04]  /*5b90*/  IMAD.WIDE R4, R0, 0x4, R4 ;  /* 0x0000000400047825 */ /* 0x001fc800078e0204 */
[C---:B--2---:R-:W-:Y:S01]  /*5ba0*/  FMUL.FTZ R14, R27.reuse, R27 ;  /* 0x0000001b1b0e7220 */ /* 0x044fe20000410000 */
[----:B------:R-:W-:-:S03]  /*5bb0*/  FSEL R19, R27, 1, !P0 ;  /* 0x3f8000001b137808 */ /* 0x000fc60004000000 */
[----:B------:R-:W-:-:S04]  /*5bc0*/  @P0 FFMA.FTZ R9, R14, R11, -0.0013887860113754868507 ;  /* 0xbab607ed0e090423 */ /* 0x000fc8000001000b */
[----:B------:R-:W-:-:S04]  /*5bd0*/  FFMA.FTZ R9, R14, R9, R12 ;  /* 0x000000090e097223 */ /* 0x000fc8000001000c */
[----:B------:R-:W-:Y:S01]  /*5be0*/  FFMA.FTZ R12, R14, R9, R10 ;  /* 0x000000090e0c7223 */ /* 0x000fe2000001000a */
[----:B-1----:R-:W-:-:S04]  /*5bf0*/  IMAD.WIDE R10, R3, 0x4, R6 ;  /* 0x00000004030a7825 */ /* 0x002fc800078e0206 */
[----:B------:R-:W-:Y:S01]  /*5c00*/  FFMA.FTZ R14, R14, R19, RZ ;  /* 0x000000130e0e7223 */ /* 0x000fe200000100ff */
[----:B------:R-:W0:Y:S01]  /*5c10*/  LDS R13, [R17] ;  /* 0x00000000110d7984 */ /* 0x000e220000000800 */
[----:B------:R-:W-:-:S04]  /*5c20*/  IMAD.WIDE R2, R2, 0x4, R6 ;  /* 0x0000000402027825 */ /* 0x000fc800078e0206 */
[----:B------:R-:W-:Y:S01]  /*5c30*/  FFMA.FTZ R19, R14, R12, R19 ;  /* 0x0000000c0e137223 */ /* 0x000fe20000010013 */
[----:B------:R-:W1:Y:S03]  /*5c40*/  LDS R8, [R17+0x200] ;  /* 0x0002000011087984 */ /* 0x000e660000000800 */
[----:B------:R-:W-:Y:S01]  /*5c50*/  @P2 FFMA.FTZ R19, R19, -1, RZ ;  /* 0xbf80000013132823 */ /* 0x000fe200000100ff */
[----:B0-----:R0:W-:Y:S04]  /*5c60*/  @!P3 STG.E desc[UR6][R10.64], R13 ;  /* 0x0000000d0a00b986 */ /* 0x0011e8000c101906 */
[----:B-1----:R0:W-:Y:S01]  /*5c70*/  @!P4 STG.E desc[UR6][R2.64], R8 ;  /* 0x000000080200c986 */ /* 0x0021e2000c101906 */
[----:B------:R-:W-:Y:S05]  /*5c80*/  @P1 EXIT ;  /* 0x000000000000194d */ /* 0x000fea0003800000 */
[----:B------:R-:W-:Y:S01]  /*5c90*/  STG.E.64 desc[UR6][R4.64], R18 ;  /* 0x0000001204007986 */ /* 0x000fe2000c101b06 */
[----:B------:R-:W-:Y:S05]  /*5ca0*/  EXIT ;  /* 0x000000000000794d */ /* 0x000fea0003800000 */
.L_x_48:
[----:B------:R-:W-:-:S00]  /*5cb0*/  BRA `(.L_x_48) ;  /* 0xfffffffc00fc7947 */ /* 0x000fc0000383ffff */
[----:B------:R-:W-:-:S00]  /*5cc0*/  NOP ;  /* 0x0000000000007918 */ /* 0x000fc00000000000 */
        /* <DEDUP_REMOVED lines=11> */
.L_x_49:


//--------------------- .nv.global.init           --------------------------
	.section	.nv.global.init,"aw",@progbits
	.align	4
.nv.global.init:
	.type		__cudart_i2opi_f,@object
	.size		__cudart_i2opi_f,(_$_str - __cudart_i2opi_f)
__cudart_i2opi_f:
        /*0000*/ 	.byte	0x41, 0x90, 0x43, 0x3c, 0x99, 0x95, 0x62, 0xdb, 0xc0, 0xdd, 0x34, 0xf5, 0xd1, 0x57, 0x27, 0xfc
        /*0010*/ 	.byte	0x29, 0x15, 0x44, 0x4e, 0x6e, 0x83, 0xf9, 0xa2
	.type		_$_str,@object
	.size		_$_str,(.L_0 - _$_str)
_$_str:
        /*0018*/ 	.byte	0x5f, 0x5f, 0x43, 0x55, 0x44, 0x41, 0x5f, 0x46, 0x54, 0x5a, 0x00
.L_0:


//--------------------- .nv.shared.triton_poi_fused_cat_cos_mul_sin_0 --------------------------
	.section	.nv.shared.triton_poi_fused_cat_cos_mul_sin_0,"aw",@nobits
	.sectionflags	@""
	.align	16
	.zero		1024


//--------------------- .nv.constant0.triton_poi_fused_cat_cos_mul_sin_0 --------------------------
	.section	.nv.constant0.triton_poi_fused_cat_cos_mul_sin_0,"a",@progbits
	.sectionflags	@""
	.align	4
.nv.constant0.triton_poi_fused_cat_cos_mul_sin_0:
	.zero		620
